	.target	sm_90a

	.elftype	@"ET_EXEC"


//--------------------- .note.nv.tkinfo           --------------------------
	.section	.note.nv.tkinfo,"",@"SHT_NOTE"
	.sectionflags	@"SHF_NOTE_NV_TKINFO"
	.tkinfo
        /*0018*/ 	.word	0x00000002
        /*0030*/ 	.string	""
        /*0030*/ 	.string	"ptxas"
        /*0030*/ 	.string	"Cuda compilation tools, release 13.0, V13.0.88"
        /*0030*/ 	.string	"Build cuda_13.0.r13.0/compiler.36424714_0"
        /*0030*/ 	.string	"-v  -suppress-debug-info  -lineinfo  -arch sm_90a "



//--------------------- .note.nv.cuinfo           --------------------------
	.section	.note.nv.cuinfo,"",@"SHT_NOTE"
	.sectionflags	@"SHF_NOTE_NV_CUINFO"
        /*0018*/ 	.short	0x0002
        /*001a*/ 	.short	0x005a
        /*001c*/ 	.short	0x0082
	.zero		2


//--------------------- .nv.info                  --------------------------
	.section	.nv.info,"",@"SHT_CUDA_INFO"
	.align	4


	//----- nvinfo : EIATTR_REGCOUNT
	.align		4
        /*0000*/ 	.byte	0x04, 0x2f
        /*0002*/ 	.short	(.L_1 - .L_0)
	.align		4
.L_0:
        /*0004*/ 	.word	index@(matmul_kernel)
        /*0008*/ 	.word	0x000000fe


	//----- nvinfo : EIATTR_FRAME_SIZE
	.align		4
.L_1:
        /*000c*/ 	.byte	0x04, 0x11
        /*000e*/ 	.short	(.L_3 - .L_2)
	.align		4
.L_2:
        /*0010*/ 	.word	index@(matmul_kernel)
        /*0014*/ 	.word	0x00000000


	//----- nvinfo : EIATTR_MIN_STACK_SIZE
	.align		4
.L_3:
        /*0018*/ 	.byte	0x04, 0x12
        /*001a*/ 	.short	(.L_5 - .L_4)
	.align		4
.L_4:
        /*001c*/ 	.word	index@(matmul_kernel)
        /*0020*/ 	.word	0x00000000
.L_5:


//--------------------- .nv.compat                --------------------------
	.section	.nv.compat,"",@"SHT_CUDA_COMPAT_INFO"
	.align	4
        /*0000*/ 	.byte	0x02, 0x09, 0x01, 0x00, 0x02, 0x02, 0x02, 0x00, 0x02, 0x05, 0x05, 0x00, 0x03, 0x07, 0x01, 0x01
        /*0010*/ 	.byte	0x02, 0x03, 0x00, 0x00, 0x02, 0x06, 0x01, 0x00, 0x04, 0x0b, 0x08, 0x00, 0x00, 0x00, 0x00, 0x00
        /*0020*/ 	.byte	0x00, 0x00, 0x00, 0x00


//--------------------- .nv.info.matmul_kernel    --------------------------
	.section	.nv.info.matmul_kernel,"",@"SHT_CUDA_INFO"
	.sectionflags	@""
	.align	4


	//----- nvinfo : EIATTR_CUDA_API_VERSION
	.align		4
        /*0000*/ 	.byte	0x04, 0x37
        /*0002*/ 	.short	(.L_7 - .L_6)
.L_6:
        /*0004*/ 	.word	0x00000082


	//----- nvinfo : EIATTR_KPARAM_INFO
	.align		4
.L_7:
        /*0008*/ 	.byte	0x04, 0x17
        /*000a*/ 	.short	(.L_9 - .L_8)
.L_8:
        /*000c*/ 	.word	0x00000000
        /*0010*/ 	.short	0x000d
        /*0012*/ 	.short	0x0048
        /*0014*/ 	.byte	0x00, 0xf4, 0x21, 0x00


	//----- nvinfo : EIATTR_KPARAM_INFO
	.align		4
.L_9:
        /*0018*/ 	.byte	0x04, 0x17
        /*001a*/ 	.short	(.L_11 - .L_10)
.L_10:
        /*001c*/ 	.word	0x00000000
        /*0020*/ 	.short	0x000c
        /*0022*/ 	.short	0x0040
        /*0024*/ 	.byte	0x00, 0xf4, 0x21, 0x00


	//----- nvinfo : EIATTR_KPARAM_INFO
	.align		4
.L_11:
        /*0028*/ 	.byte	0x04, 0x17
        /*002a*/ 	.short	(.L_13 - .L_12)
.L_12:
        /*002c*/ 	.word	0x00000000
        /*0030*/ 	.short	0x000b
        /*0032*/ 	.short	0x0038
        /*0034*/ 	.byte	0x00, 0xf0, 0x11, 0x00


	//----- nvinfo : EIATTR_KPARAM_INFO
	.align		4
.L_13:
        /*0038*/ 	.byte	0x04, 0x17
        /*003a*/ 	.short	(.L_15 - .L_14)
.L_14:
        /*003c*/ 	.word	0x00000000
        /*0040*/ 	.short	0x000a
        /*0042*/ 	.short	0x0034
        /*0044*/ 	.byte	0x00, 0xf0, 0x11, 0x00


	//----- nvinfo : EIATTR_KPARAM_INFO
	.align		4
.L_15:
        /*0048*/ 	.byte	0x04, 0x17
        /*004a*/ 	.short	(.L_17 - .L_16)
.L_16:
        /*004c*/ 	.word	0x00000000
        /*0050*/ 	.short	0x0009
        /*0052*/ 	.short	0x0030
        /*0054*/ 	.byte	0x00, 0xf0, 0x11, 0x00


	//----- nvinfo : EIATTR_KPARAM_INFO
	.align		4
.L_17:
        /*0058*/ 	.byte	0x04, 0x17
        /*005a*/ 	.short	(.L_19 - .L_18)
.L_18:
        /*005c*/ 	.word	0x00000000
        /*0060*/ 	.short	0x0008
        /*0062*/ 	.short	0x002c
        /*0064*/ 	.byte	0x00, 0xf0, 0x11, 0x00


	//----- nvinfo : EIATTR_KPARAM_INFO
	.align		4
.L_19:
        /*0068*/ 	.byte	0x04, 0x17
        /*006a*/ 	.short	(.L_21 - .L_20)
.L_20:
        /*006c*/ 	.word	0x00000000
        /*0070*/ 	.short	0x0007
        /*0072*/ 	.short	0x0028
        /*0074*/ 	.byte	0x00, 0xf0, 0x11, 0x00


	//----- nvinfo : EIATTR_KPARAM_INFO
	.align		4
.L_21:
        /*0078*/ 	.byte	0x04, 0x17
        /*007a*/ 	.short	(.L_23 - .L_22)
.L_22:
        /*007c*/ 	.word	0x00000000
        /*0080*/ 	.short	0x0006
        /*0082*/ 	.short	0x0024
        /*0084*/ 	.byte	0x00, 0xf0, 0x11, 0x00


	//----- nvinfo : EIATTR_KPARAM_INFO
	.align		4
.L_23:
        /*0088*/ 	.byte	0x04, 0x17
        /*008a*/ 	.short	(.L_25 - .L_24)
.L_24:
        /*008c*/ 	.word	0x00000000
        /*0090*/ 	.short	0x0005
        /*0092*/ 	.short	0x0020
        /*0094*/ 	.byte	0x00, 0xf0, 0x11, 0x00


	//----- nvinfo : EIATTR_KPARAM_INFO
	.align		4
.L_25:
        /*0098*/ 	.byte	0x04, 0x17
        /*009a*/ 	.short	(.L_27 - .L_26)
.L_26:
        /*009c*/ 	.word	0x00000000
        /*00a0*/ 	.short	0x0004
        /*00a2*/ 	.short	0x001c
        /*00a4*/ 	.byte	0x00, 0xf0, 0x11, 0x00


	//----- nvinfo : EIATTR_KPARAM_INFO
	.align		4
.L_27:
        /*00a8*/ 	.byte	0x04, 0x17
        /*00aa*/ 	.short	(.L_29 - .L_28)
.L_28:
        /*00ac*/ 	.word	0x00000000
        /*00b0*/ 	.short	0x0003
        /*00b2*/ 	.short	0x0018
        /*00b4*/ 	.byte	0x00, 0xf0, 0x11, 0x00


	//----- nvinfo : EIATTR_KPARAM_INFO
	.align		4
.L_29:
        /*00b8*/ 	.byte	0x04, 0x17
        /*00ba*/ 	.short	(.L_31 - .L_30)
.L_30:
        /*00bc*/ 	.word	0x00000000
        /*00c0*/ 	.short	0x0002
        /*00c2*/ 	.short	0x0010
        /*00c4*/ 	.byte	0x00, 0xf4, 0x21, 0x00


	//----- nvinfo : EIATTR_KPARAM_INFO
	.align		4
.L_31:
        /*00c8*/ 	.byte	0x04, 0x17
        /*00ca*/ 	.short	(.L_33 - .L_32)
.L_32:
        /*00cc*/ 	.word	0x00000000
        /*00d0*/ 	.short	0x0001
        /*00d2*/ 	.short	0x0008
        /*00d4*/ 	.byte	0x00, 0xf4, 0x21, 0x00


	//----- nvinfo : EIATTR_KPARAM_INFO
	.align		4
.L_33:
        /*00d8*/ 	.byte	0x04, 0x17
        /*00da*/ 	.short	(.L_35 - .L_34)
.L_34:
        /*00dc*/ 	.word	0x00000000
        /*00e0*/ 	.short	0x0000
        /*00e2*/ 	.short	0x0000
        /*00e4*/ 	.byte	0x00, 0xf4, 0x21, 0x00


	//----- nvinfo : EIATTR_SPARSE_MMA_MASK
	.align		4
.L_35:
        /*00e8*/ 	.byte	0x03, 0x50
        /*00ea*/ 	.short	0x0000


	//----- nvinfo : EIATTR_MAXREG_COUNT
	.align		4
        /*00ec*/ 	.byte	0x03, 0x1b
        /*00ee*/ 	.short	0x00ff


	//----- nvinfo : EIATTR_NUM_BARRIERS
	.align		4
        /*00f0*/ 	.byte	0x02, 0x4c
        /*00f2*/ 	.byte	0x01
	.zero		1


	//----- nvinfo : EIATTR_MERCURY_ISA_VERSION
	.align		4
        /*00f4*/ 	.byte	0x03, 0x5f
        /*00f6*/ 	.short	0x0101


	//----- nvinfo : EIATTR_EXIT_INSTR_OFFSETS
	.align		4
        /*00f8*/ 	.byte	0x04, 0x1c
        /*00fa*/ 	.short	(.L_37 - .L_36)


	//   ....[0]....
.L_36:
        /*00fc*/ 	.word	0x00005b90


	//   ....[1]....
        /*0100*/ 	.word	0x00005bb0


	//----- nvinfo : EIATTR_REQNTID
	.align		4
.L_37:
        /*0104*/ 	.byte	0x04, 0x10
        /*0106*/ 	.short	(.L_39 - .L_38)
.L_38:
        /*0108*/ 	.word	0x00000040
        /*010c*/ 	.word	0x00000001
        /*0110*/ 	.word	0x00000001


	//----- nvinfo : EIATTR_CBANK_PARAM_SIZE
	.align		4
.L_39:
        /*0114*/ 	.byte	0x03, 0x19
        /*0116*/ 	.short	0x0050


	//----- nvinfo : EIATTR_PARAM_CBANK
	.align		4
        /*0118*/ 	.byte	0x04, 0x0a
        /*011a*/ 	.short	(.L_41 - .L_40)
	.align		4
.L_40:
        /*011c*/ 	.word	index@(.nv.constant0.matmul_kernel)
        /*0120*/ 	.short	0x0210
        /*0122*/ 	.short	0x0050


	//----- nvinfo : EIATTR_SW_WAR
	.align		4
.L_41:
        /*0124*/ 	.byte	0x04, 0x36
        /*0126*/ 	.short	(.L_43 - .L_42)
.L_42:
        /*0128*/ 	.word	0x00000008
.L_43:


//--------------------- .nv.callgraph             --------------------------
	.section	.nv.callgraph,"",@"SHT_CUDA_CALLGRAPH"
	.align	4
	.sectionentsize	8
	.align		4
        /*0000*/ 	.word	0x00000000
	.align		4
        /*0004*/ 	.word	0xffffffff
	.align		4
        /*0008*/ 	.word	0x00000000
	.align		4
        /*000c*/ 	.word	0xfffffffe
	.align		4
        /*0010*/ 	.word	0x00000000
	.align		4
        /*0014*/ 	.word	0xfffffffd
	.align		4
        /*0018*/ 	.word	0x00000000
	.align		4
        /*001c*/ 	.word	0xfffffffc


//--------------------- .text.matmul_kernel       --------------------------
	.section	.text.matmul_kernel,"ax",@progbits
	.align	128
        .global         matmul_kernel
        .type           matmul_kernel,@function
        .size           matmul_kernel,(.L_x_4 - matmul_kernel)
        .other          matmul_kernel,@"STO_CUDA_ENTRY STV_DEFAULT"
matmul_kernel:
.text.matmul_kernel:
[----:B------:R-:W-:Y:S08]  /*0000*/  LDC R1, c[0x0][0x28] ;  /* 0x00000a00ff017b82 */ /* 0x000ff00000000800 */
[----:B------:R-:W0:Y:S01]  /*0010*/  LDC.64 R10, c[0x0][0x228] ;  /* 0x00008a00ff0a7b82 */ /* 0x000e220000000a00 */
[----:B------:R-:W1:Y:S01]  /*0020*/  S2R R5, SR_CTAID.X ;  /* 0x0000000000057919 */ /* 0x000e620000002500 */
[----:B------:R-:W-:Y:S01]  /*0030*/  ULDC UR4, c[0x0][0x230] ;  /* 0x00008c0000047ab9 */ /* 0x000fe20000000800 */
[----:B------:R-:W-:Y:S01]  /*0040*/  ULDC UR7, c[0x0][0x230] ;  /* 0x00008c0000077ab9 */ /* 0x000fe20000000800 */
[----:B------:R-:W-:Y:S01]  /*0050*/  UIADD3 UR4, UR4, 0x1f, URZ ;  /* 0x0000001f04047890 */ /* 0x000fe2000fffe03f */
[----:B------:R-:W-:Y:S01]  /*0060*/  UMOV UR5, 0x400 ;  /* 0x0000040000057882 */ /* 0x000fe20000000000 */
[----:B------:R-:W-:-:S02]  /*0070*/  ULDC.64 UR8, c[0x0][0x208] ;  /* 0x0000820000087ab9 */ /* 0x000fc40000000a00 */
[----:B------:R-:W2:Y:S01]  /*0080*/  S2UR UR6, SR_CgaCtaId ;  /* 0x00000000000679c3 */ /* 0x000ea20000008800 */
[----:B------:R-:W-:Y:S01]  /*0090*/  UISETP.GT.AND UP0, UPT, UR4, 0x1f, UPT ;  /* 0x0000001f0400788c */ /* 0x000fe2000bf04270 */
[----:B0-----:R-:W-:-:S05]  /*00a0*/  VIADD R0, R11, 0xf ;  /* 0x0000000f0b007836 */ /* 0x001fca0000000000 */
[----:B------:R-:W-:Y:S01]  /*00b0*/  SHF.R.S32.HI R3, RZ, 0x1f, R0 ;  /* 0x0000001fff037819 */ /* 0x000fe20000011400 */
[----:B--2---:R-:W-:-:S03]  /*00c0*/  ULEA UR5, UR6, UR5, 0x18 ;  /* 0x0000000506057291 */ /* 0x004fc6000f8ec03f */
[----:B------:R-:W-:Y:S02]  /*00d0*/  LEA.HI R3, R3, R0, RZ, 0x4 ;  /* 0x0000000003037211 */ /* 0x000fe400078f20ff */
[----:B-1----:R-:W-:Y:S02]  /*00e0*/  IABS R8, R5 ;  /* 0x0000000500087213 */ /* 0x002fe40000000000 */
[----:B------:R-:W-:-:S05]  /*00f0*/  SHF.R.S32.HI R3, RZ, 0x4, R3 ;  /* 0x00000004ff037819 */ /* 0x000fca0000011403 */
[----:B------:R-:W-:-:S05]  /*0100*/  IMAD.SHL.U32 R4, R3, 0x8, RZ ;  /* 0x0000000803047824 */ /* 0x000fca00078e00ff */
[-C--:B------:R-:W-:Y:S02]  /*0110*/  IABS R7, R4.reuse ;  /* 0x0000000400077213 */ /* 0x080fe40000000000 */
[----:B------:R-:W-:Y:S02]  /*0120*/  IABS R12, R4 ;  /* 0x00000004000c7213 */ /* 0x000fe40000000000 */
[----:B------:R-:W0:Y:S08]  /*0130*/  I2F.RP R0, R7 ;  /* 0x0000000700007306 */ /* 0x000e300000209400 */
[----:B0-----:R-:W0:Y:S02]  /*0140*/  MUFU.RCP R0, R0 ;  /* 0x0000000000007308 */ /* 0x001e240000001000 */
[----:B0-----:R-:W-:-:S02]  /*0150*/  VIADD R2, R0, 0xffffffe ;  /* 0x0ffffffe00027836 */ /* 0x001fc40000000000 */
[----:B------:R-:W-:-:S04]  /*0160*/  IMAD.MOV R0, RZ, RZ, -R12 ;  /* 0x000000ffff007224 */ /* 0x000fc800078e0a0c */
[----:B------:R0:W1:Y:S02]  /*0170*/  F2I.FTZ.U32.TRUNC.NTZ R3, R2 ;  /* 0x0000000200037305 */ /* 0x000064000021f000 */
[----:B0-----:R-:W-:Y:S02]  /*0180*/  IMAD.MOV.U32 R2, RZ, RZ, RZ ;  /* 0x000000ffff027224 */ /* 0x001fe400078e00ff */
[----:B-1----:R-:W-:-:S04]  /*0190*/  IMAD.MOV R6, RZ, RZ, -R3 ;  /* 0x000000ffff067224 */ /* 0x002fc800078e0a03 */
[----:B------:R-:W-:Y:S02]  /*01a0*/  IMAD R9, R6, R7, RZ ;  /* 0x0000000706097224 */ /* 0x000fe400078e02ff */
[----:B------:R-:W-:Y:S02]  /*01b0*/  IMAD.MOV.U32 R6, RZ, RZ, R8 ;  /* 0x000000ffff067224 */ /* 0x000fe400078e0008 */
[----:B------:R-:W-:-:S06]  /*01c0*/  IMAD.HI.U32 R3, R3, R9, R2 ;  /* 0x0000000903037227 */ /* 0x000fcc00078e0002 */
[----:B------:R-:W-:-:S04]  /*01d0*/  IMAD.HI.U32 R3, R3, R6, RZ ;  /* 0x0000000603037227 */ /* 0x000fc800078e00ff */
[----:B------:R-:W-:-:S05]  /*01e0*/  IMAD R0, R3, R0, R6 ;  /* 0x0000000003007224 */ /* 0x000fca00078e0206 */
[----:B------:R-:W-:-:S13]  /*01f0*/  ISETP.GT.U32.AND P1, PT, R7, R0, PT ;  /* 0x000000000700720c */ /* 0x000fda0003f24070 */
[----:B------:R-:W-:Y:S02]  /*0200*/  @!P1 IMAD.IADD R0, R0, 0x1, -R7 ;  /* 0x0000000100009824 */ /* 0x000fe400078e0a07 */
[----:B------:R-:W-:Y:S01]  /*0210*/  @!P1 VIADD R3, R3, 0x1 ;  /* 0x0000000103039836 */ /* 0x000fe20000000000 */
[----:B------:R-:W-:Y:S02]  /*0220*/  ISETP.NE.AND P1, PT, R4, RZ, PT ;  /* 0x000000ff0400720c */ /* 0x000fe40003f25270 */
[----:B------:R-:W-:Y:S02]  /*0230*/  ISETP.GE.U32.AND P0, PT, R0, R7, PT ;  /* 0x000000070000720c */ /* 0x000fe40003f06070 */
[----:B------:R-:W-:-:S04]  /*0240*/  LOP3.LUT R0, R5, R4, RZ, 0x3c, !PT ;  /* 0x0000000405007212 */ /* 0x000fc800078e3cff */
[----:B------:R-:W-:Y:S01]  /*0250*/  ISETP.GE.AND P2, PT, R0, RZ, PT ;  /* 0x000000ff0000720c */ /* 0x000fe20003f46270 */
[----:B------:R-:W-:-:S06]  /*0260*/  VIADD R0, R10, 0x7f ;  /* 0x0000007f0a007836 */ /* 0x000fcc0000000000 */
[----:B------:R-:W-:-:S04]  /*0270*/  @P0 VIADD R3, R3, 0x1 ;  /* 0x0000000103030836 */ /* 0x000fc80000000000 */
[----:B------:R-:W-:Y:S01]  /*0280*/  IMAD.MOV.U32 R2, RZ, RZ, R3 ;  /* 0x000000ffff027224 */ /* 0x000fe200078e0003 */
[----:B------:R-:W-:-:S03]  /*0290*/  SHF.R.S32.HI R3, RZ, 0x1f, R0 ;  /* 0x0000001fff037819 */ /* 0x000fc60000011400 */
[----:B------:R-:W-:Y:S01]  /*02a0*/  @!P2 IMAD.MOV R2, RZ, RZ, -R2 ;  /* 0x000000ffff02a224 */ /* 0x000fe200078e0a02 */
[----:B------:R-:W-:Y:S02]  /*02b0*/  @!P1 LOP3.LUT R2, RZ, R4, RZ, 0x33, !PT ;  /* 0x00000004ff029212 */ /* 0x000fe400078e33ff */
[----:B------:R-:W-:-:S03]  /*02c0*/  LEA.HI R3, R3, R0, RZ, 0x7 ;  /* 0x0000000003037211 */ /* 0x000fc600078f38ff */
[----:B------:R-:W-:Y:S02]  /*02d0*/  IMAD.SHL.U32 R8, R2, 0x8, RZ ;  /* 0x0000000802087824 */ /* 0x000fe400078e00ff */
[----:B------:R-:W-:-:S03]  /*02e0*/  IMAD.MOV R2, RZ, RZ, -R2 ;  /* 0x000000ffff027224 */ /* 0x000fc600078e0a02 */
[----:B------:R-:W-:Y:S01]  /*02f0*/  LEA.HI.SX32 R3, R3, -R8, 0x19 ;  /* 0x8000000803037211 */ /* 0x000fe200078fcaff */
[----:B------:R-:W-:-:S03]  /*0300*/  IMAD R12, R4, R2, R5 ;  /* 0x00000002040c7224 */ /* 0x000fc600078e0205 */
[----:B------:R-:W-:Y:S02]  /*0310*/  VIMNMX R13, R3, 0x8, PT ;  /* 0x00000008030d7848 */ /* 0x000fe40003fe0100 */
[----:B------:R-:W-:Y:S02]  /*0320*/  IABS R9, R12 ;  /* 0x0000000c00097213 */ /* 0x000fe40000000000 */
[-C--:B------:R-:W-:Y:S02]  /*0330*/  IABS R7, R13.reuse ;  /* 0x0000000d00077213 */ /* 0x080fe40000000000 */
[----:B------:R-:W-:Y:S02]  /*0340*/  IABS R4, R13 ;  /* 0x0000000d00047213 */ /* 0x000fe40000000000 */
[----:B------:R-:W0:Y:S08]  /*0350*/  I2F.RP R0, R7 ;  /* 0x0000000700007306 */ /* 0x000e300000209400 */
[----:B0-----:R-:W0:Y:S02]  /*0360*/  MUFU.RCP R0, R0 ;  /* 0x0000000000007308 */ /* 0x001e240000001000 */
[----:B0-----:R-:W-:-:S02]  /*0370*/  VIADD R3, R0, 0xffffffe ;  /* 0x0ffffffe00037836 */ /* 0x001fc40000000000 */
[----:B------:R-:W-:-:S04]  /*0380*/  IMAD.MOV R0, RZ, RZ, -R4 ;  /* 0x000000ffff007224 */ /* 0x000fc800078e0a04 */
[----:B------:R-:W0:Y:S02]  /*0390*/  F2I.FTZ.U32.TRUNC.NTZ R3, R3 ;  /* 0x0000000300037305 */ /* 0x000e24000021f000 */
[----:B0-----:R-:W-:-:S04]  /*03a0*/  IMAD.MOV R6, RZ, RZ, -R3 ;  /* 0x000000ffff067224 */ /* 0x001fc800078e0a03 */
[----:B------:R-:W-:Y:S02]  /*03b0*/  IMAD.MOV.U32 R2, RZ, RZ, R6 ;  /* 0x000000ffff027224 */ /* 0x000fe400078e0006 */
[----:B------:R-:W0:Y:S02]  /*03c0*/  S2R R6, SR_TID.X ;  /* 0x0000000000067919 */ /* 0x000e240000002100 */
[----:B------:R-:W-:Y:S02]  /*03d0*/  IMAD R5, R2, R7, RZ ;  /* 0x0000000702057224 */ /* 0x000fe400078e02ff */
[----:B------:R-:W-:-:S04]  /*03e0*/  IMAD.MOV.U32 R2, RZ, RZ, RZ ;  /* 0x000000ffff027224 */ /* 0x000fc800078e00ff */
[----:B------:R-:W-:-:S06]  /*03f0*/  IMAD.HI.U32 R2, R3, R5, R2 ;  /* 0x0000000503027227 */ /* 0x000fcc00078e0002 */
[----:B------:R-:W-:-:S04]  /*0400*/  IMAD.HI.U32 R2, R2, R9, RZ ;  /* 0x0000000902027227 */ /* 0x000fc800078e00ff */
[----:B------:R-:W-:Y:S02]  /*0410*/  IMAD R0, R2, R0, R9 ;  /* 0x0000000002007224 */ /* 0x000fe400078e0209 */
[----:B------:R-:W-:-:S03]  /*0420*/  IMAD.U32 R9, RZ, RZ, UR7 ;  /* 0x00000007ff097e24 */ /* 0x000fc6000f8e00ff */
[----:B------:R-:W-:-:S13]  /*0430*/  ISETP.GT.U32.AND P1, PT, R7, R0, PT ;  /* 0x000000000700720c */ /* 0x000fda0003f24070 */
[----:B------:R-:W-:Y:S02]  /*0440*/  @!P1 IMAD.IADD R0, R0, 0x1, -R7 ;  /* 0x0000000100009824 */ /* 0x000fe400078e0a07 */
[----:B------:R-:W-:Y:S01]  /*0450*/  @!P1 VIADD R2, R2, 0x1 ;  /* 0x0000000102029836 */ /* 0x000fe20000000000 */
[----:B------:R-:W-:Y:S02]  /*0460*/  ISETP.NE.AND P1, PT, R13, RZ, PT ;  /* 0x000000ff0d00720c */ /* 0x000fe40003f25270 */
[----:B------:R-:W-:Y:S02]  /*0470*/  ISETP.GE.U32.AND P0, PT, R0, R7, PT ;  /* 0x000000070000720c */ /* 0x000fe40003f06070 */
[----:B------:R-:W-:-:S04]  /*0480*/  LOP3.LUT R0, R12, R13, RZ, 0x3c, !PT ;  /* 0x0000000d0c007212 */ /* 0x000fc800078e3cff */
[----:B------:R-:W-:-:S07]  /*0490*/  ISETP.GE.AND P2, PT, R0, RZ, PT ;  /* 0x000000ff0000720c */ /* 0x000fce0003f46270 */
[----:B------:R-:W-:Y:S01]  /*04a0*/  @P0 VIADD R2, R2, 0x1 ;  /* 0x0000000102020836 */ /* 0x000fe20000000000 */
[----:B------:R-:W-:-:S03]  /*04b0*/  PLOP3.LUT P0, PT, PT, PT, UP0, 0x80, 0x0 ;  /* 0x000000000000781c */ /* 0x000fc60003f0f008 */
[----:B------:R-:W-:-:S04]  /*04c0*/  IMAD.MOV.U32 R4, RZ, RZ, R2 ;  /* 0x000000ffff047224 */ /* 0x000fc800078e0002 */
[----:B------:R-:W-:Y:S01]  /*04d0*/  @!P2 IMAD.MOV R4, RZ, RZ, -R4 ;  /* 0x000000ffff04a224 */ /* 0x000fe200078e0a04 */
[----:B------:R-:W-:-:S05]  /*04e0*/  @!P1 LOP3.LUT R4, RZ, R13, RZ, 0x33, !PT ;  /* 0x0000000dff049212 */ /* 0x000fca00078e33ff */
[----:B------:R-:W-:Y:S02]  /*04f0*/  IMAD.MOV R0, RZ, RZ, -R4 ;  /* 0x000000ffff007224 */ /* 0x000fe400078e0a04 */
[----:B------:R-:W-:Y:S02]  /*0500*/  IMAD.SHL.U32 R4, R4, 0x10, RZ ;  /* 0x0000001004047824 */ /* 0x000fe400078e00ff */
[----:B------:R-:W-:-:S04]  /*0510*/  IMAD R0, R13, R0, R12 ;  /* 0x000000000d007224 */ /* 0x000fc800078e020c */
[----:B------:R-:W-:Y:S01]  /*0520*/  IMAD.IADD R3, R8, 0x1, R0 ;  /* 0x0000000108037824 */ /* 0x000fe200078e0200 */
[----:B0-----:R-:W-:-:S05]  /*0530*/  LOP3.LUT R0, R6, 0x3f, RZ, 0xc0, !PT ;  /* 0x0000003f06007812 */ /* 0x001fca00078ec0ff */
[----:B------:R-:W-:Y:S01]  /*0540*/  IMAD R2, R3, 0x80, R0 ;  /* 0x0000008003027824 */ /* 0x000fe200078e0200 */
[----:B------:R-:W-:-:S03]  /*0550*/  LOP3.LUT R3, R6, 0x20, RZ, 0xc0, !PT ;  /* 0x0000002006037812 */ /* 0x000fc600078ec0ff */
[----:B------:R-:W-:Y:S01]  /*0560*/  VIADD R5, R2, 0x40 ;  /* 0x0000004002057836 */ /* 0x000fe20000000000 */
[----:B------:R-:W-:Y:S06]  /*0570*/  @P0 BRA `(.L_x_0) ;  /* 0x0000000000480947 */ /* 0x000fec0003800000 */
[----:B------:R-:W-:Y:S01]  /*0580*/  IMAD.SHL.U32 R6, R6, 0x10, RZ ;  /* 0x0000001006067824 */ /* 0x000fe200078e00ff */
[----:B------:R-:W-:Y:S02]  /*0590*/  CS2R R84, SRZ ;  /* 0x0000000000547805 */ /* 0x000fe4000001ff00 */
[----:B------:R-:W-:Y:S02]  /*05a0*/  CS2R R86, SRZ ;  /* 0x0000000000567805 */ /* 0x000fe4000001ff00 */
[----:B------:R-:W-:Y:S02]  /*05b0*/  CS2R R80, SRZ ;  /* 0x0000000000507805 */ /* 0x000fe4000001ff00 */
[----:B------:R-:W-:Y:S02]  /*05c0*/  CS2R R82, SRZ ;  /* 0x0000000000527805 */ /* 0x000fe4000001ff00 */
[----:B------:R-:W-:Y:S02]  /*05d0*/  CS2R R76, SRZ ;  /* 0x00000000004c7805 */ /* 0x000fe4000001ff00 */
[----:B------:R-:W-:-:S02]  /*05e0*/  CS2R R78, SRZ ;  /* 0x00000000004e7805 */ /* 0x000fc4000001ff00 */
        /* <DEDUP_REMOVED lines=9> */
[----:B------:R-:W-:Y:S01]  /*0680*/  CS2R R58, SRZ ;  /* 0x00000000003a7805 */ /* 0x000fe2000001ff00 */
[----:B------:R-:W-:Y:S06]  /*0690*/  BRA `(.L_x_1) ;  /* 0x0000003c00f87947 */ /* 0x000fec0003800000 */
.L_x_0:
[----:B------:R-:W-:Y:S01]  /*06a0*/  IABS R21, R11 ;  /* 0x0000000b00157213 */ /* 0x000fe20000000000 */
[----:B------:R-:W-:Y:S01]  /*06b0*/  ULDC UR6, c[0x0][0x240] ;  /* 0x0000900000067ab9 */ /* 0x000fe20000000800 */
[----:B------:R-:W-:Y:S01]  /*06c0*/  IABS R26, R10 ;  /* 0x0000000a001a7213 */ /* 0x000fe20000000000 */
[----:B------:R-:W-:Y:S01]  /*06d0*/  ULDC.64 UR22, c[0x0][0x218] ;  /* 0x0000860000167ab9 */ /* 0x000fe20000000a00 */
[----:B------:R-:W0:Y:S01]  /*06e0*/  I2F.RP R7, R21 ;  /* 0x0000001500077306 */ /* 0x000e220000209400 */
[----:B------:R-:W-:Y:S01]  /*06f0*/  LEA.HI R29, R3, R4, RZ, 0x1b ;  /* 0x00000004031d7211 */ /* 0x000fe200078fd8ff */
[----:B------:R-:W-:Y:S01]  /*0700*/  ULDC UR21, c[0x0][0x234] ;  /* 0x00008d0000157ab9 */ /* 0x000fe20000000800 */
[----:B------:R-:W-:Y:S01]  /*0710*/  IABS R27, R5 ;  /* 0x00000005001b7213 */ /* 0x000fe20000000000 */
[----:B------:R-:W1:Y:S01]  /*0720*/  LDC R189, c[0x0][0x214] ;  /* 0x00008500ffbd7b82 */ /* 0x000e620000000800 */
[----:B------:R-:W-:Y:S01]  /*0730*/  IABS R28, R2 ;  /* 0x00000002001c7213 */ /* 0x000fe20000000000 */
[C---:B------:R-:W-:Y:S01]  /*0740*/  VIADD R8, R29.reuse, 0xc ;  /* 0x0000000c1d087836 */ /* 0x040fe20000000000 */
[----:B------:R-:W-:Y:S01]  /*0750*/  IABS R25, R29 ;  /* 0x0000001d00197213 */ /* 0x000fe20000000000 */
[----:B------:R-:W2:Y:S01]  /*0760*/  I2F.RP R16, R26 ;  /* 0x0000001a00107306 */ /* 0x000ea20000209400 */
[----:B------:R-:W-:Y:S01]  /*0770*/  VIADD R31, R29, 0x8 ;  /* 0x000000081d1f7836 */ /* 0x000fe20000000000 */
[----:B------:R-:W-:-:S02]  /*0780*/  CS2R R84, SRZ ;  /* 0x0000000000547805 */ /* 0x000fc4000001ff00 */
[----:B------:R-:W-:Y:S01]  /*0790*/  IABS R17, R8 ;  /* 0x0000000800117213 */ /* 0x000fe20000000000 */
[C---:B------:R-:W-:Y:S01]  /*07a0*/  VIADD R3, R29.reuse, 0xe ;  /* 0x0000000e1d037836 */ /* 0x040fe20000000000 */
[----:B------:R-:W-:Y:S01]  /*07b0*/  CS2R R86, SRZ ;  /* 0x0000000000567805 */ /* 0x000fe2000001ff00 */
[C---:B------:R-:W-:Y:S01]  /*07c0*/  VIADD R33, R29.reuse, 0x4 ;  /* 0x000000041d217836 */ /* 0x040fe20000000000 */
[----:B------:R-:W-:Y:S01]  /*07d0*/  CS2R R80, SRZ ;  /* 0x0000000000507805 */ /* 0x000fe2000001ff00 */
[----:B0-----:R-:W0:Y:S01]  /*07e0*/  MUFU.RCP R7, R7 ;  /* 0x0000000700077308 */ /* 0x001e220000001000 */
[C---:B------:R-:W-:Y:S01]  /*07f0*/  VIADD R30, R29.reuse, 0xa ;  /* 0x0000000a1d1e7836 */ /* 0x040fe20000000000 */
[----:B------:R-:W-:Y:S01]  /*0800*/  CS2R R82, SRZ ;  /* 0x0000000000527805 */ /* 0x000fe2000001ff00 */
[C---:B------:R-:W-:Y:S01]  /*0810*/  VIADD R32, R29.reuse, 0x6 ;  /* 0x000000061d207836 */ /* 0x040fe20000000000 */
[----:B------:R-:W-:Y:S01]  /*0820*/  IABS R23, R33 ;  /* 0x0000002100177213 */ /* 0x000fe20000000000 */
[----:B------:R-:W-:Y:S01]  /*0830*/  VIADD R34, R29, 0x2 ;  /* 0x000000021d227836 */ /* 0x000fe20000000000 */
[----:B------:R-:W-:-:S02]  /*0840*/  CS2R R76, SRZ ;  /* 0x00000000004c7805 */ /* 0x000fc4000001ff00 */
[----:B------:R-:W-:Y:S01]  /*0850*/  CS2R R78, SRZ ;  /* 0x00000000004e7805 */ /* 0x000fe2000001ff00 */
[----:B--2---:R-:W2:Y:S01]  /*0860*/  MUFU.RCP R16, R16 ;  /* 0x0000001000107308 */ /* 0x004ea20000001000 */
[----:B------:R-:W-:Y:S02]  /*0870*/  IABS R22, R32 ;  /* 0x0000002000167213 */ /* 0x000fe40000000000 */
[----:B------:R-:W-:Y:S02]  /*0880*/  CS2R R72, SRZ ;  /* 0x0000000000487805 */ /* 0x000fe4000001ff00 */
[----:B------:R-:W-:Y:S02]  /*0890*/  IABS R24, R34 ;  /* 0x0000002200187213 */ /* 0x000fe40000000000 */
[----:B------:R-:W-:Y:S02]  /*08a0*/  CS2R R74, SRZ ;  /* 0x00000000004a7805 */ /* 0x000fe4000001ff00 */
[----:B------:R-:W-:-:S02]  /*08b0*/  CS2R R68, SRZ ;  /* 0x0000000000447805 */ /* 0x000fc4000001ff00 */
[----:B------:R-:W-:Y:S02]  /*08c0*/  CS2R R70, SRZ ;  /* 0x0000000000467805 */ /* 0x000fe4000001ff00 */
[----:B------:R-:W-:Y:S02]  /*08d0*/  CS2R R64, SRZ ;  /* 0x0000000000407805 */ /* 0x000fe4000001ff00 */
[----:B------:R-:W-:Y:S01]  /*08e0*/  CS2R R66, SRZ ;  /* 0x0000000000427805 */ /* 0x000fe2000001ff00 */
[----:B0-----:R-:W-:Y:S01]  /*08f0*/  VIADD R12, R7, 0xffffffe ;  /* 0x0ffffffe070c7836 */ /* 0x001fe20000000000 */
[----:B------:R-:W-:Y:S02]  /*0900*/  CS2R R60, SRZ ;  /* 0x00000000003c7805 */ /* 0x000fe4000001ff00 */
[----:B------:R-:W-:Y:S02]  /*0910*/  CS2R R62, SRZ ;  /* 0x00000000003e7805 */ /* 0x000fe4000001ff00 */
[----:B------:R-:W-:Y:S01]  /*0920*/  CS2R R56, SRZ ;  /* 0x0000000000387805 */ /* 0x000fe2000001ff00 */
[----:B------:R0:W3:Y:S01]  /*0930*/  F2I.FTZ.U32.TRUNC.NTZ R13, R12 ;  /* 0x0000000c000d7305 */ /* 0x0000e2000021f000 */
[----:B------:R-:W-:Y:S01]  /*0940*/  CS2R R58, SRZ ;  /* 0x00000000003a7805 */ /* 0x000fe2000001ff00 */
[----:B--2---:R-:W-:Y:S01]  /*0950*/  VIADD R14, R16, 0xffffffe ;  /* 0x0ffffffe100e7836 */ /* 0x004fe20000000000 */
[----:B------:R-:W-:-:S05]  /*0960*/  IABS R16, R3 ;  /* 0x0000000300107213 */ /* 0x000fca0000000000 */
[----:B------:R2:W4:Y:S01]  /*0970*/  F2I.FTZ.U32.TRUNC.NTZ R15, R14 ;  /* 0x0000000e000f7305 */ /* 0x000522000021f000 */
[----:B0-----:R-:W-:Y:S02]  /*0980*/  IMAD.MOV.U32 R12, RZ, RZ, RZ ;  /* 0x000000ffff0c7224 */ /* 0x001fe400078e00ff */
[----:B---3--:R-:W-:Y:S02]  /*0990*/  IMAD.MOV R18, RZ, RZ, -R13 ;  /* 0x000000ffff127224 */ /* 0x008fe400078e0a0d */
[----:B--2---:R-:W-:Y:S02]  /*09a0*/  IMAD.MOV.U32 R14, RZ, RZ, RZ ;  /* 0x000000ffff0e7224 */ /* 0x004fe400078e00ff */
[----:B------:R-:W-:Y:S01]  /*09b0*/  IMAD R7, R18, R21, RZ ;  /* 0x0000001512077224 */ /* 0x000fe200078e02ff */
[----:B------:R-:W-:-:S03]  /*09c0*/  IABS R18, R30 ;  /* 0x0000001e00127213 */ /* 0x000fc60000000000 */
[----:B------:R-:W-:-:S04]  /*09d0*/  IMAD.HI.U32 R12, R13, R7, R12 ;  /* 0x000000070d0c7227 */ /* 0x000fc800078e000c */
[----:B----4-:R-:W-:Y:S02]  /*09e0*/  IMAD.MOV R19, RZ, RZ, -R15 ;  /* 0x000000ffff137224 */ /* 0x010fe400078e0a0f */
[----:B------:R-:W-:-:S04]  /*09f0*/  IMAD.HI.U32 R13, R12, R17, RZ ;  /* 0x000000110c0d7227 */ /* 0x000fc800078e00ff */
[----:B------:R-:W-:Y:S02]  /*0a00*/  IMAD R19, R19, R26, RZ ;  /* 0x0000001a13137224 */ /* 0x000fe400078e02ff */
[----:B------:R-:W-:-:S04]  /*0a10*/  IMAD.HI.U32 R7, R12, R16, RZ ;  /* 0x000000100c077227 */ /* 0x000fc800078e00ff */
[----:B------:R-:W-:Y:S01]  /*0a20*/  IMAD.HI.U32 R19, R15, R19, R14 ;  /* 0x000000130f137227 */ /* 0x000fe200078e000e */
[----:B------:R-:W-:-:S03]  /*0a30*/  IABS R15, R31 ;  /* 0x0000001f000f7213 */ /* 0x000fc60000000000 */
[----:B------:R-:W-:Y:S02]  /*0a40*/  IMAD.MOV R14, RZ, RZ, -R13 ;  /* 0x000000ffff0e7224 */ /* 0x000fe400078e0a0d */
[----:B------:R-:W-:Y:S02]  /*0a50*/  IMAD.MOV R7, RZ, RZ, -R7 ;  /* 0x000000ffff077224 */ /* 0x000fe400078e0a07 */
[C---:B------:R-:W-:Y:S02]  /*0a60*/  IMAD R13, R21.reuse, R14, R17 ;  /* 0x0000000e150d7224 */ /* 0x040fe400078e0211 */
[----:B------:R-:W-:Y:S02]  /*0a70*/  IMAD.MOV.U32 R17, RZ, RZ, R15 ;  /* 0x000000ffff117224 */ /* 0x000fe400078e000f */
[C---:B------:R-:W-:Y:S01]  /*0a80*/  IMAD R7, R21.reuse, R7, R16 ;  /* 0x0000000715077224 */ /* 0x040fe200078e0210 */
[----:B------:R-:W-:Y:S01]  /*0a90*/  ISETP.GT.U32.AND P3, PT, R21, R13, PT ;  /* 0x0000000d1500720c */ /* 0x000fe20003f64070 */
[----:B------:R-:W-:-:S03]  /*0aa0*/  IMAD.HI.U32 R15, R12, R17, RZ ;  /* 0x000000110c0f7227 */ /* 0x000fc600078e00ff */
[----:B------:R-:W-:Y:S01]  /*0ab0*/  ISETP.GT.U32.AND P2, PT, R21, R7, PT ;  /* 0x000000071500720c */ /* 0x000fe20003f44070 */
[----:B------:R-:W-:Y:S02]  /*0ac0*/  IMAD.MOV R20, RZ, RZ, -R15 ;  /* 0x000000ffff147224 */ /* 0x000fe400078e0a0f */
[----:B------:R-:W-:-:S04]  /*0ad0*/  IMAD.HI.U32 R14, R12, R18, RZ ;  /* 0x000000120c0e7227 */ /* 0x000fc800078e00ff */
[----:B------:R-:W-:Y:S02]  /*0ae0*/  IMAD R15, R21, R20, R17 ;  /* 0x00000014150f7224 */ /* 0x000fe400078e0211 */
[----:B------:R-:W-:-:S03]  /*0af0*/  IMAD.HI.U32 R17, R12, R23, RZ ;  /* 0x000000170c117227 */ /* 0x000fc600078e00ff */
[----:B------:R-:W-:Y:S01]  /*0b00*/  ISETP.GT.U32.AND P4, PT, R21, R15, PT ;  /* 0x0000000f1500720c */ /* 0x000fe20003f84070 */
[----:B------:R-:W-:Y:S02]  /*0b10*/  IMAD.MOV R20, RZ, RZ, -R17 ;  /* 0x000000ffff147224 */ /* 0x000fe400078e0a11 */
[----:B------:R-:W-:-:S04]  /*0b20*/  IMAD.HI.U32 R16, R12, R22, RZ ;  /* 0x000000160c107227 */ /* 0x000fc800078e00ff */
[----:B------:R-:W-:Y:S02]  /*0b30*/  IMAD.MOV R14, RZ, RZ, -R14 ;  /* 0x000000ffff0e7224 */ /* 0x000fe400078e0a0e */
[----:B------:R-:W-:Y:S02]  /*0b40*/  IMAD R17, R21, R20, R23 ;  /* 0x0000001415117224 */ /* 0x000fe400078e0217 */
[----:B------:R-:W-:Y:S02]  /*0b50*/  IMAD.MOV R16, RZ, RZ, -R16 ;  /* 0x000000ffff107224 */ /* 0x000fe400078e0a10 */
[----:B------:R-:W-:Y:S01]  /*0b60*/  IMAD.HI.U32 R20, R19, R27, RZ ;  /* 0x0000001b13147227 */ /* 0x000fe200078e00ff */
[----:B------:R-:W-:-:S03]  /*0b70*/  ISETP.GT.U32.AND P0, PT, R21, R17, PT ;  /* 0x000000111500720c */ /* 0x000fc60003f04070 */
[----:B------:R-:W-:Y:S02]  /*0b80*/  IMAD R14, R21, R14, R18 ;  /* 0x0000000e150e7224 */ /* 0x000fe400078e0212 */
[----:B------:R-:W-:-:S03]  /*0b90*/  IMAD.HI.U32 R19, R19, R28, RZ ;  /* 0x0000001c13137227 */ /* 0x000fc600078e00ff */
[C---:B------:R-:W-:Y:S01]  /*0ba0*/  ISETP.GT.U32.AND P6, PT, R21.reuse, R14, PT ;  /* 0x0000000e1500720c */ /* 0x040fe20003fc4070 */
[----:B------:R-:W-:Y:S02]  /*0bb0*/  IMAD R16, R21, R16, R22 ;  /* 0x0000001015107224 */ /* 0x000fe400078e0216 */
[----:B------:R-:W-:-:S03]  /*0bc0*/  IMAD.HI.U32 R18, R12, R24, RZ ;  /* 0x000000180c127227 */ /* 0x000fc600078e00ff */
[----:B------:R-:W-:Y:S01]  /*0bd0*/  ISETP.GT.U32.AND P5, PT, R21, R16, PT ;  /* 0x000000101500720c */ /* 0x000fe20003fa4070 */
[----:B------:R-:W-:Y:S02]  /*0be0*/  IMAD.MOV R20, RZ, RZ, -R20 ;  /* 0x000000ffff147224 */ /* 0x000fe400078e0a14 */
[----:B------:R-:W-:Y:S02]  /*0bf0*/  IMAD.MOV R23, RZ, RZ, -R19 ;  /* 0x000000ffff177224 */ /* 0x000fe400078e0a13 */
[----:B------:R-:W-:Y:S02]  /*0c00*/  IMAD.MOV R22, RZ, RZ, -R18 ;  /* 0x000000ffff167224 */ /* 0x000fe400078e0a12 */
[----:B------:R-:W-:Y:S02]  /*0c10*/  IMAD R19, R26, R20, R27 ;  /* 0x000000141a137224 */ /* 0x000fe400078e021b */
[----:B------:R-:W-:-:S04]  /*0c20*/  IMAD.HI.U32 R18, R12, R25, RZ ;  /* 0x000000190c127227 */ /* 0x000fc800078e00ff */
[----:B------:R-:W-:Y:S01]  /*0c30*/  @!P3 IMAD.IADD R13, R13, 0x1, -R21 ;  /* 0x000000010d0db824 */ /* 0x000fe200078e0a15 */
[----:B------:R-:W-:Y:S01]  /*0c40*/  ISETP.GT.U32.AND P3, PT, R26, R19, PT ;  /* 0x000000131a00720c */ /* 0x000fe20003f64070 */
[----:B------:R-:W-:Y:S02]  /*0c50*/  IMAD.MOV R18, RZ, RZ, -R18 ;  /* 0x000000ffff127224 */ /* 0x000fe400078e0a12 */
[C---:B------:R-:W-:Y:S02]  /*0c60*/  IMAD R12, R21.reuse, R22, R24 ;  /* 0x00000016150c7224 */ /* 0x040fe400078e0218 */
[----:B------:R-:W-:Y:S02]  /*0c70*/  IMAD R18, R21, R18, R25 ;  /* 0x0000001215127224 */ /* 0x000fe400078e0219 */
[--C-:B------:R-:W-:Y:S01]  /*0c80*/  @!P2 IMAD.IADD R7, R7, 0x1, -R21.reuse ;  /* 0x000000010707a824 */ /* 0x100fe200078e0a15 */
[C---:B------:R-:W-:Y:S01]  /*0c90*/  ISETP.GT.U32.AND P1, PT, R21.reuse, R12, PT ;  /* 0x0000000c1500720c */ /* 0x040fe20003f24070 */
[--C-:B------:R-:W-:Y:S01]  /*0ca0*/  @!P6 IMAD.IADD R14, R14, 0x1, -R21.reuse ;  /* 0x000000010e0ee824 */ /* 0x100fe200078e0a15 */
[----:B------:R-:W-:Y:S01]  /*0cb0*/  ISETP.GT.U32.AND P2, PT, R21, R18, PT ;  /* 0x000000121500720c */ /* 0x000fe20003f44070 */
[--C-:B------:R-:W-:Y:S01]  /*0cc0*/  @!P4 IMAD.IADD R15, R15, 0x1, -R21.reuse ;  /* 0x000000010f0fc824 */ /* 0x100fe200078e0a15 */
[C---:B------:R-:W-:Y:S01]  /*0cd0*/  ISETP.GT.U32.AND P4, PT, R21.reuse, R7, PT ;  /* 0x000000071500720c */ /* 0x040fe20003f84070 */
[--C-:B------:R-:W-:Y:S01]  /*0ce0*/  @!P5 IMAD.IADD R16, R16, 0x1, -R21.reuse ;  /* 0x000000011010d824 */ /* 0x100fe200078e0a15 */
[----:B------:R-:W-:Y:S01]  /*0cf0*/  ISETP.GT.U32.AND P5, PT, R21, R13, PT ;  /* 0x0000000d1500720c */ /* 0x000fe20003fa4070 */
[----:B------:R-:W-:Y:S01]  /*0d00*/  @!P0 IMAD.IADD R17, R17, 0x1, -R21 ;  /* 0x0000000111118824 */ /* 0x000fe200078e0a15 */
[----:B------:R-:W-:Y:S01]  /*0d10*/  ISETP.GT.U32.AND P0, PT, R21, R14, PT ;  /* 0x0000000e1500720c */ /* 0x000fe20003f04070 */
[----:B------:R-:W-:Y:S01]  /*0d20*/  @!P3 IMAD.IADD R19, R19, 0x1, -R26 ;  /* 0x000000011313b824 */ /* 0x000fe200078e0a1a */
[----:B------:R-:W-:Y:S01]  /*0d30*/  ISETP.GT.U32.AND P3, PT, R21, R15, PT ;  /* 0x0000000f1500720c */ /* 0x000fe20003f64070 */
[----:B------:R-:W-:-:S02]  /*0d40*/  IMAD R20, R26, R23, R28 ;  /* 0x000000171a147224 */ /* 0x000fc400078e021c */
[--C-:B------:R-:W-:Y:S01]  /*0d50*/  @!P1 IMAD.IADD R12, R12, 0x1, -R21.reuse ;  /* 0x000000010c0c9824 */ /* 0x100fe200078e0a15 */
[----:B------:R-:W-:Y:S01]  /*0d60*/  ISETP.GE.AND P1, PT, R3, RZ, PT ;  /* 0x000000ff0300720c */ /* 0x000fe20003f26270 */
[--C-:B------:R-:W-:Y:S01]  /*0d70*/  @!P2 IMAD.IADD R18, R18, 0x1, -R21.reuse ;  /* 0x000000011212a824 */ /* 0x100fe200078e0a15 */
[----:B------:R-:W-:Y:S01]  /*0d80*/  ISETP.GT.U32.AND P6, PT, R26, R20, PT ;  /* 0x000000141a00720c */ /* 0x000fe20003fc4070 */
[--C-:B------:R-:W-:Y:S01]  /*0d90*/  @!P4 IMAD.IADD R7, R7, 0x1, -R21.reuse ;  /* 0x000000010707c824 */ /* 0x100fe200078e0a15 */
[----:B------:R-:W-:Y:S01]  /*0da0*/  ISETP.GE.AND P2, PT, R8, RZ, PT ;  /* 0x000000ff0800720c */ /* 0x000fe20003f46270 */
[--C-:B------:R-:W-:Y:S01]  /*0db0*/  @!P5 IMAD.IADD R13, R13, 0x1, -R21.reuse ;  /* 0x000000010d0dd824 */ /* 0x100fe200078e0a15 */
[C---:B------:R-:W-:Y:S01]  /*0dc0*/  ISETP.GT.U32.AND P5, PT, R21.reuse, R17, PT ;  /* 0x000000111500720c */ /* 0x040fe20003fa4070 */
[--C-:B------:R-:W-:Y:S01]  /*0dd0*/  @!P0 IMAD.IADD R14, R14, 0x1, -R21.reuse ;  /* 0x000000010e0e8824 */ /* 0x100fe200078e0a15 */
[----:B------:R-:W-:Y:S01]  /*0de0*/  ISETP.GT.U32.AND P0, PT, R21, R12, PT ;  /* 0x0000000c1500720c */ /* 0x000fe20003f04070 */
[----:B------:R-:W-:Y:S01]  /*0df0*/  @!P3 IMAD.IADD R15, R15, 0x1, -R21 ;  /* 0x000000010f0fb824 */ /* 0x000fe200078e0a15 */
[----:B------:R-:W-:-:S02]  /*0e00*/  ISETP.GE.AND P3, PT, R30, RZ, PT ;  /* 0x000000ff1e00720c */ /* 0x000fc40003f66270 */
[C---:B------:R-:W-:Y:S01]  /*0e10*/  ISETP.GT.U32.AND P4, PT, R21.reuse, R16, PT ;  /* 0x000000101500720c */ /* 0x040fe20003f84070 */
[----:B------:R-:W-:Y:S01]  /*0e20*/  @!P1 IMAD.MOV R7, RZ, RZ, -R7 ;  /* 0x000000ffff079224 */ /* 0x000fe200078e0a07 */
[----:B------:R-:W-:Y:S01]  /*0e30*/  ISETP.GT.U32.AND P1, PT, R21, R18, PT ;  /* 0x000000121500720c */ /* 0x000fe20003f24070 */
[----:B------:R-:W-:Y:S01]  /*0e40*/  @!P6 IMAD.IADD R20, R20, 0x1, -R26 ;  /* 0x000000011414e824 */ /* 0x000fe200078e0a1a */
[----:B------:R-:W-:Y:S01]  /*0e50*/  LOP3.LUT R8, RZ, R11, RZ, 0x33, !PT ;  /* 0x0000000bff087212 */ /* 0x000fe200078e33ff */
[----:B------:R-:W-:Y:S01]  /*0e60*/  @!P2 IMAD.MOV R13, RZ, RZ, -R13 ;  /* 0x000000ffff0da224 */ /* 0x000fe200078e0a0d */
[C---:B------:R-:W-:Y:S01]  /*0e70*/  ISETP.GT.U32.AND P2, PT, R26.reuse, R19, PT ;  /* 0x000000131a00720c */ /* 0x040fe20003f44070 */
[--C-:B------:R-:W-:Y:S01]  /*0e80*/  @!P5 IMAD.IADD R17, R17, 0x1, -R21.reuse ;  /* 0x000000011111d824 */ /* 0x100fe200078e0a15 */
[----:B------:R-:W-:Y:S01]  /*0e90*/  ISETP.GT.U32.AND P6, PT, R26, R20, PT ;  /* 0x000000141a00720c */ /* 0x000fe20003fc4070 */
[--C-:B------:R-:W-:Y:S01]  /*0ea0*/  @!P0 IMAD.IADD R12, R12, 0x1, -R21.reuse ;  /* 0x000000010c0c8824 */ /* 0x100fe200078e0a15 */
[----:B------:R-:W-:Y:S01]  /*0eb0*/  ISETP.GE.AND P5, PT, R31, RZ, PT ;  /* 0x000000ff1f00720c */ /* 0x000fe20003fa6270 */
[----:B------:R-:W-:Y:S01]  /*0ec0*/  @!P3 IMAD.MOV R14, RZ, RZ, -R14 ;  /* 0x000000ffff0eb224 */ /* 0x000fe200078e0a0e */
[----:B------:R-:W-:Y:S01]  /*0ed0*/  ISETP.GE.AND P0, PT, R32, RZ, PT ;  /* 0x000000ff2000720c */ /* 0x000fe20003f06270 */
[--C-:B------:R-:W-:Y:S01]  /*0ee0*/  @!P4 IMAD.IADD R16, R16, 0x1, -R21.reuse ;  /* 0x000000011010c824 */ /* 0x100fe200078e0a15 */
[----:B------:R-:W-:Y:S01]  /*0ef0*/  ISETP.GE.AND P3, PT, R5, RZ, PT ;  /* 0x000000ff0500720c */ /* 0x000fe20003f66270 */
[----:B------:R-:W-:Y:S01]  /*0f00*/  @!P1 IMAD.IADD R18, R18, 0x1, -R21 ;  /* 0x0000000112129824 */ /* 0x000fe200078e0a15 */
[----:B------:R-:W-:-:S02]  /*0f10*/  ISETP.GE.AND P1, PT, R33, RZ, PT ;  /* 0x000000ff2100720c */ /* 0x000fc40003f26270 */
[----:B------:R-:W-:Y:S01]  /*0f20*/  ISETP.GE.AND P4, PT, R29, RZ, PT ;  /* 0x000000ff1d00720c */ /* 0x000fe20003f86270 */
[--C-:B------:R-:W-:Y:S01]  /*0f30*/  @!P2 IMAD.IADD R19, R19, 0x1, -R26.reuse ;  /* 0x000000011313a824 */ /* 0x100fe200078e0a1a */
[----:B------:R-:W-:Y:S01]  /*0f40*/  ISETP.GE.AND P2, PT, R34, RZ, PT ;  /* 0x000000ff2200720c */ /* 0x000fe20003f46270 */
[----:B------:R-:W-:Y:S01]  /*0f50*/  @!P6 IMAD.IADD R20, R20, 0x1, -R26 ;  /* 0x000000011414e824 */ /* 0x000fe200078e0a1a */
[----:B------:R-:W-:Y:S01]  /*0f60*/  ISETP.NE.AND P6, PT, R11, RZ, PT ;  /* 0x000000ff0b00720c */ /* 0x000fe20003fc5270 */
[----:B------:R-:W-:Y:S01]  /*0f70*/  @!P5 IMAD.MOV R15, RZ, RZ, -R15 ;  /* 0x000000ffff0fd224 */ /* 0x000fe200078e0a0f */
[----:B------:R-:W-:Y:S01]  /*0f80*/  ISETP.GE.AND P5, PT, R2, RZ, PT ;  /* 0x000000ff0200720c */ /* 0x000fe20003fa6270 */
[----:B------:R-:W-:Y:S01]  /*0f90*/  @!P0 IMAD.MOV R16, RZ, RZ, -R16 ;  /* 0x000000ffff108224 */ /* 0x000fe200078e0a10 */
[----:B------:R-:W-:Y:S01]  /*0fa0*/  ISETP.NE.AND P0, PT, R10, RZ, PT ;  /* 0x000000ff0a00720c */ /* 0x000fe20003f05270 */
[----:B------:R-:W-:Y:S01]  /*0fb0*/  @!P3 IMAD.MOV R19, RZ, RZ, -R19 ;  /* 0x000000ffff13b224 */ /* 0x000fe200078e0a13 */
[C---:B------:R-:W-:Y:S01]  /*0fc0*/  SEL R15, R8.reuse, R15, !P6 ;  /* 0x0000000f080f7207 */ /* 0x040fe20007000000 */
[----:B------:R-:W-:Y:S01]  /*0fd0*/  @!P1 IMAD.MOV R17, RZ, RZ, -R17 ;  /* 0x000000ffff119224 */ /* 0x000fe200078e0a11 */
[----:B------:R-:W-:Y:S01]  /*0fe0*/  LOP3.LUT R10, RZ, R10, RZ, 0x33, !PT ;  /* 0x0000000aff0a7212 */ /* 0x000fe200078e33ff */
[----:B------:R-:W-:Y:S01]  /*0ff0*/  @!P4 IMAD.MOV R18, RZ, RZ, -R18 ;  /* 0x000000ffff12c224 */ /* 0x000fe200078e0a12 */
[----:B------:R-:W-:Y:S01]  /*1000*/  SEL R14, R8, R14, !P6 ;  /* 0x0000000e080e7207 */ /* 0x000fe20007000000 */
[----:B------:R-:W-:Y:S01]  /*1010*/  @!P2 IMAD.MOV R12, RZ, RZ, -R12 ;  /* 0x000000ffff0ca224 */ /* 0x000fe200078e0a0c */
[----:B------:R-:W-:Y:S01]  /*1020*/  SEL R11, R10, R19, !P0 ;  /* 0x000000130a0b7207 */ /* 0x000fe20004000000 */
[----:B------:R-:W-:Y:S01]  /*1030*/  IMAD R19, R15, UR6, RZ ;  /* 0x000000060f137c24 */ /* 0x000fe2000f8e02ff */
[----:B------:R-:W-:Y:S01]  /*1040*/  SEL R13, R8, R13, !P6 ;  /* 0x0000000d080d7207 */ /* 0x000fe20007000000 */
[----:B------:R-:W-:Y:S01]  /*1050*/  IMAD R14, R14, UR6, RZ ;  /* 0x000000060e0e7c24 */ /* 0x000fe2000f8e02ff */
[C---:B------:R-:W-:Y:S01]  /*1060*/  SEL R7, R8.reuse, R7, !P6 ;  /* 0x0000000708077207 */ /* 0x040fe20007000000 */
[----:B------:R-:W-:Y:S01]  /*1070*/  @!P5 IMAD.MOV R20, RZ, RZ, -R20 ;  /* 0x000000ffff14d224 */ /* 0x000fe200078e0a14 */
[----:B------:R-:W-:Y:S01]  /*1080*/  IADD3 R3, P3, R19, UR22, RZ ;  /* 0x0000001613037c10 */ /* 0x000fe2000ff7e0ff */
[----:B------:R-:W-:Y:S01]  /*1090*/  IMAD R11, R11, UR21, RZ ;  /* 0x000000150b0b7c24 */ /* 0x000fe2000f8e02ff */
[C---:B------:R-:W-:Y:S01]  /*10a0*/  SEL R16, R8.reuse, R16, !P6 ;  /* 0x0000001008107207 */ /* 0x040fe20007000000 */
[----:B------:R-:W-:Y:S01]  /*10b0*/  IMAD R7, R7, UR6, RZ ;  /* 0x0000000607077c24 */ /* 0x000fe2000f8e02ff */
[----:B------:R-:W-:-:S02]  /*10c0*/  SEL R17, R8, R17, !P6 ;  /* 0x0000001108117207 */ /* 0x000fc40007000000 */
[----:B------:R-:W-:Y:S01]  /*10d0*/  SEL R12, R8, R12, !P6 ;  /* 0x0000000c080c7207 */ /* 0x000fe20007000000 */
[----:B------:R-:W-:Y:S01]  /*10e0*/  IMAD R16, R16, UR6, RZ ;  /* 0x0000000610107c24 */ /* 0x000fe2000f8e02ff */
[----:B------:R-:W-:Y:S01]  /*10f0*/  SEL R8, R8, R18, !P6 ;  /* 0x0000001208087207 */ /* 0x000fe20007000000 */
[----:B------:R-:W-:Y:S01]  /*1100*/  IMAD R18, R13, UR6, RZ ;  /* 0x000000060d127c24 */ /* 0x000fe2000f8e02ff */
[----:B------:R-:W-:Y:S01]  /*1110*/  R2UR UR13, R3 ;  /* 0x00000000030d72ca */ /* 0x000fe200000e0000 */
[----:B------:R-:W-:Y:S01]  /*1120*/  IMAD R17, R17, UR6, RZ ;  /* 0x0000000611117c24 */ /* 0x000fe2000f8e02ff */
[----:B------:R-:W-:Y:S01]  /*1130*/  IADD3 R13, P2, R14, UR22, RZ ;  /* 0x000000160e0d7c10 */ /* 0x000fe2000ff5e0ff */
[----:B------:R-:W0:Y:S01]  /*1140*/  LDC R3, c[0x0][0x238] ;  /* 0x00008e00ff037b82 */ /* 0x000e220000000800 */
[----:B------:R-:W-:Y:S02]  /*1150*/  SEL R10, R10, R20, !P0 ;  /* 0x000000140a0a7207 */ /* 0x000fe40004000000 */
[----:B------:R-:W-:-:S02]  /*1160*/  R2UR UR15, R13 ;  /* 0x000000000d0f72ca */ /* 0x000fc400000e0000 */
[----:B------:R-:W-:Y:S02]  /*1170*/  IADD3 R20, P0, R7, UR22, RZ ;  /* 0x0000001607147c10 */ /* 0x000fe4000ff1e0ff */
[----:B------:R-:W-:Y:S02]  /*1180*/  SHF.R.S32.HI R13, RZ, 0x1f, R7 ;  /* 0x0000001fff0d7819 */ /* 0x000fe40000011407 */
[----:B------:R-:W-:Y:S02]  /*1190*/  IADD3 R15, P1, R18, UR22, RZ ;  /* 0x00000016120f7c10 */ /* 0x000fe4000ff3e0ff */
[----:B------:R-:W-:Y:S02]  /*11a0*/  SHF.R.S32.HI R7, RZ, 0x1f, R18 ;  /* 0x0000001fff077819 */ /* 0x000fe40000011412 */
[----:B------:R-:W-:Y:S02]  /*11b0*/  R2UR UR17, R15 ;  /* 0x000000000f1172ca */ /* 0x000fe400000e0000 */
[----:B------:R-:W-:-:S02]  /*11c0*/  IADD3.X R7, R7, UR23, RZ, P1, !PT ;  /* 0x0000001707077c10 */ /* 0x000fc40008ffe4ff */
[----:B------:R-:W-:Y:S02]  /*11d0*/  IADD3 R15, P5, R17, UR22, RZ ;  /* 0x00000016110f7c10 */ /* 0x000fe4000ffbe0ff */
[----:B------:R-:W-:Y:S02]  /*11e0*/  R2UR UR18, R7 ;  /* 0x00000000071272ca */ /* 0x000fe400000e0000 */
[----:B------:R-:W-:Y:S02]  /*11f0*/  SHF.R.S32.HI R7, RZ, 0x1f, R17 ;  /* 0x0000001fff077819 */ /* 0x000fe40000011411 */
[----:B------:R-:W-:Y:S01]  /*1200*/  IADD3.X R13, R13, UR23, RZ, P0, !PT ;  /* 0x000000170d0d7c10 */ /* 0x000fe200087fe4ff */
[----:B0-----:R-:W-:Y:S01]  /*1210*/  IMAD R17, R3, 0x1f, RZ ;  /* 0x0000001f03117824 */ /* 0x001fe200078e02ff */
[----:B------:R-:W-:Y:S01]  /*1220*/  R2UR UR7, R15 ;  /* 0x000000000f0772ca */ /* 0x000fe200000e0000 */
[----:B------:R-:W-:Y:S01]  /*1230*/  IMAD R21, R3, 0x1e, RZ ;  /* 0x0000001e03157824 */ /* 0x000fe200078e02ff */
[----:B------:R-:W-:Y:S01]  /*1240*/  IADD3.X R7, R7, UR23, RZ, P5, !PT ;  /* 0x0000001707077c10 */ /* 0x000fe2000affe4ff */
[C---:B------:R-:W-:Y:S01]  /*1250*/  IMAD R25, R3.reuse, 0x1d, RZ ;  /* 0x0000001d03197824 */ /* 0x040fe200078e02ff */
[----:B------:R-:W-:Y:S01]  /*1260*/  SHF.R.S32.HI R15, RZ, 0x1f, R14 ;  /* 0x0000001fff0f7819 */ /* 0x000fe2000001140e */
[----:B------:R-:W-:Y:S01]  /*1270*/  IMAD R29, R3, 0x1c, RZ ;  /* 0x0000001c031d7824 */ /* 0x000fe200078e02ff */
[----:B------:R-:W-:Y:S01]  /*1280*/  R2UR UR20, R13 ;  /* 0x000000000d1472ca */ /* 0x000fe200000e0000 */
[----:B------:R-:W-:Y:S01]  /*1290*/  IMAD R33, R3, 0x1b, RZ ;  /* 0x0000001b03217824 */ /* 0x000fe200078e02ff */
[----:B------:R-:W-:Y:S01]  /*12a0*/  R2UR UR10, R7 ;  /* 0x00000000070a72ca */ /* 0x000fe200000e0000 */
[----:B------:R-:W-:Y:S01]  /*12b0*/  IMAD R7, R12, UR6, RZ ;  /* 0x000000060c077c24 */ /* 0x000fe2000f8e02ff */
[----:B------:R-:W-:Y:S01]  /*12c0*/  IADD3 R18, P4, R16, UR22, RZ ;  /* 0x0000001610127c10 */ /* 0x000fe2000ff9e0ff */
[----:B------:R-:W-:Y:S01]  /*12d0*/  IMAD R12, R10, UR21, RZ ;  /* 0x000000150a0c7c24 */ /* 0x000fe2000f8e02ff */
[----:B------:R-:W-:Y:S01]  /*12e0*/  SHF.R.S32.HI R13, RZ, 0x1f, R16 ;  /* 0x0000001fff0d7819 */ /* 0x000fe20000011410 */
[----:B------:R-:W-:Y:S01]  /*12f0*/  IMAD R37, R3, 0x1a, RZ ;  /* 0x0000001a03257824 */ /* 0x000fe200078e02ff */
[----:B------:R-:W-:Y:S01]  /*1300*/  IADD3.X R15, R15, UR23, RZ, P2, !PT ;  /* 0x000000170f0f7c10 */ /* 0x000fe200097fe4ff */
[C---:B------:R-:W-:Y:S01]  /*1310*/  IMAD R41, R3.reuse, 0x19, RZ ;  /* 0x0000001903297824 */ /* 0x040fe200078e02ff */
[----:B------:R-:W-:Y:S01]  /*1320*/  SHF.R.S32.HI R14, RZ, 0x1f, R19 ;  /* 0x0000001fff0e7819 */ /* 0x000fe20000011413 */
[C---:B------:R-:W-:Y:S01]  /*1330*/  IMAD R45, R3.reuse, 0x18, RZ ;  /* 0x00000018032d7824 */ /* 0x040fe200078e02ff */
[----:B------:R-:W-:Y:S01]  /*1340*/  R2UR UR11, R18 ;  /* 0x00000000120b72ca */ /* 0x000fe200000e0000 */
[----:B------:R-:W-:Y:S01]  /*1350*/  IMAD R49, R3, 0x17, RZ ;  /* 0x0000001703317824 */ /* 0x000fe200078e02ff */
[----:B------:R-:W-:Y:S01]  /*1360*/  IADD3.X R13, R13, UR23, RZ, P4, !PT ;  /* 0x000000170d0d7c10 */ /* 0x000fe2000a7fe4ff */
[----:B------:R-:W-:Y:S01]  /*1370*/  IMAD R89, R3, 0x16, RZ ;  /* 0x0000001603597824 */ /* 0x000fe200078e02ff */
[----:B------:R-:W-:Y:S01]  /*1380*/  R2UR UR16, R15 ;  /* 0x000000000f1072ca */ /* 0x000fe200000e0000 */
[C---:B------:R-:W-:Y:S01]  /*1390*/  IMAD R101, R3.reuse, 0x15, RZ ;  /* 0x0000001503657824 */ /* 0x040fe200078e02ff */
[----:B------:R-:W-:Y:S01]  /*13a0*/  IADD3.X R14, R14, UR23, RZ, P3, !PT ;  /* 0x000000170e0e7c10 */ /* 0x000fe20009ffe4ff */
[C---:B------:R-:W-:Y:S01]  /*13b0*/  IMAD R105, R3.reuse, 0x14, RZ ;  /* 0x0000001403697824 */ /* 0x040fe200078e02ff */
[----:B------:R-:W-:Y:S01]  /*13c0*/  SHF.R.S32.HI R18, RZ, 0x1f, R17 ;  /* 0x0000001fff127819 */ /* 0x000fe20000011411 */
[C---:B------:R-:W-:Y:S01]  /*13d0*/  IMAD R109, R3.reuse, 0x13, RZ ;  /* 0x00000013036d7824 */ /* 0x040fe200078e02ff */
[----:B------:R-:W-:Y:S01]  /*13e0*/  SHF.R.S32.HI R53, RZ, 0x1f, R11 ;  /* 0x0000001fff357819 */ /* 0x000fe2000001140b */
[----:B------:R-:W-:Y:S01]  /*13f0*/  IMAD R113, R3, 0x12, RZ ;  /* 0x0000001203717824 */ /* 0x000fe200078e02ff */
[----:B------:R-:W-:Y:S01]  /*1400*/  IADD3 R15, P4, R11, R17, RZ ;  /* 0x000000110b0f7210 */ /* 0x000fe20007f9e0ff */
[C---:B------:R-:W-:Y:S01]  /*1410*/  IMAD R117, R3.reuse, 0x11, RZ ;  /* 0x0000001103757824 */ /* 0x040fe200078e02ff */
[----:B------:R-:W-:Y:S01]  /*1420*/  SHF.R.S32.HI R55, RZ, 0x1f, R12 ;  /* 0x0000001fff377819 */ /* 0x000fe2000001140c */
[----:B------:R-:W-:Y:S01]  /*1430*/  IMAD.SHL.U32 R121, R3, 0x10, RZ ;  /* 0x0000001003797824 */ /* 0x000fe200078e00ff */
[----:B------:R-:W-:Y:S01]  /*1440*/  IADD3 R17, P3, R17, R12, RZ ;  /* 0x0000000c11117210 */ /* 0x000fe20007f7e0ff */
[----:B------:R-:W-:Y:S01]  /*1450*/  IMAD.X R16, R53, 0x1, R18, P4 ;  /* 0x0000000135107824 */ /* 0x000fe200020e0612 */
[----:B------:R-:W-:Y:S01]  /*1460*/  SHF.R.S32.HI R22, RZ, 0x1f, R21 ;  /* 0x0000001fff167819 */ /* 0x000fe20000011415 */
[----:B------:R-:W-:Y:S01]  /*1470*/  IMAD R125, R3, 0xf, RZ ;  /* 0x0000000f037d7824 */ /* 0x000fe200078e02ff */
[-C--:B------:R-:W-:Y:S01]  /*1480*/  IADD3 R19, P2, R11, R21.reuse, RZ ;  /* 0x000000150b137210 */ /* 0x080fe20007f5e0ff */
[----:B------:R-:W-:Y:S01]  /*1490*/  IMAD.X R18, R18, 0x1, R55, P3 ;  /* 0x0000000112127824 */ /* 0x000fe200018e0637 */
[C---:B------:R-:W-:Y:S01]  /*14a0*/  IADD3 R21, P6, R12.reuse, R21, RZ ;  /* 0x000000150c157210 */ /* 0x040fe20007fde0ff */
[C---:B------:R-:W-:Y:S01]  /*14b0*/  IMAD R129, R3.reuse, 0xe, RZ ;  /* 0x0000000e03817824 */ /* 0x040fe200078e02ff */
[----:B------:R-:W-:Y:S01]  /*14c0*/  SHF.R.S32.HI R26, RZ, 0x1f, R25 ;  /* 0x0000001fff1a7819 */ /* 0x000fe20000011419 */
[----:B------:R-:W-:Y:S01]  /*14d0*/  IMAD R137, R3, 0xd, RZ ;  /* 0x0000000d03897824 */ /* 0x000fe200078e02ff */
[-C--:B------:R-:W-:Y:S01]  /*14e0*/  IADD3 R23, P5, R11, R25.reuse, RZ ;  /* 0x000000190b177210 */ /* 0x080fe20007fbe0ff */
[C---:B------:R-:W-:Y:S01]  /*14f0*/  IMAD R141, R3.reuse, 0xc, RZ ;  /* 0x0000000c038d7824 */ /* 0x040fe200078e02ff */
[----:B------:R-:W-:Y:S01]  /*1500*/  IADD3 R25, P4, R12, R25, RZ ;  /* 0x000000190c197210 */ /* 0x000fe20007f9e0ff */
[----:B------:R-:W-:Y:S01]  /*1510*/  IMAD R145, R3, 0xb, RZ ;  /* 0x0000000b03917824 */ /* 0x000fe200078e02ff */
[----:B------:R-:W-:Y:S01]  /*1520*/  R2UR UR19, R20 ;  /* 0x00000000141372ca */ /* 0x000fe200000e0000 */
[--C-:B------:R-:W-:Y:S01]  /*1530*/  IMAD.X R20, R53, 0x1, R22.reuse, P2 ;  /* 0x0000000135147824 */ /* 0x100fe200010e0616 */
[----:B------:R-:W-:Y:S01]  /*1540*/  SHF.R.S32.HI R30, RZ, 0x1f, R29 ;  /* 0x0000001fff1e7819 */ /* 0x000fe2000001141d */
[----:B------:R-:W-:Y:S01]  /*1550*/  IMAD.X R22, R55, 0x1, R22, P6 ;  /* 0x0000000137167824 */ /* 0x000fe200030e0616 */
[-C--:B------:R-:W-:Y:S01]  /*1560*/  IADD3 R27, P3, R11, R29.reuse, RZ ;  /* 0x0000001d0b1b7210 */ /* 0x080fe20007f7e0ff */
[--C-:B------:R-:W-:Y:S01]  /*1570*/  IMAD.X R24, R53, 0x1, R26.reuse, P5 ;  /* 0x0000000135187824 */ /* 0x100fe200028e061a */
[C---:B------:R-:W-:Y:S01]  /*1580*/  IADD3 R29, P2, R12.reuse, R29, RZ ;  /* 0x0000001d0c1d7210 */ /* 0x040fe20007f5e0ff */
[----:B------:R-:W-:Y:S01]  /*1590*/  IMAD.X R26, R55, 0x1, R26, P4 ;  /* 0x00000001371a7824 */ /* 0x000fe200020e061a */
[----:B------:R-:W-:Y:S01]  /*15a0*/  SHF.R.S32.HI R34, RZ, 0x1f, R33 ;  /* 0x0000001fff227819 */ /* 0x000fe20000011421 */
[--C-:B------:R-:W-:Y:S01]  /*15b0*/  IMAD.X R28, R53, 0x1, R30.reuse, P3 ;  /* 0x00000001351c7824 */ /* 0x100fe200018e061e */
[-C--:B------:R-:W-:Y:S01]  /*15c0*/  IADD3 R31, P6, R11, R33.reuse, RZ ;  /* 0x000000210b1f7210 */ /* 0x080fe20007fde0ff */
[----:B------:R-:W-:Y:S01]  /*15d0*/  IMAD.X R30, R55, 0x1, R30, P2 ;  /* 0x00000001371e7824 */ /* 0x000fe200010e061e */
[C---:B------:R-:W-:Y:S01]  /*15e0*/  IADD3 R33, P5, R12.reuse, R33, RZ ;  /* 0x000000210c217210 */ /* 0x040fe20007fbe0ff */
[----:B------:R-:W-:Y:S01]  /*15f0*/  IMAD R149, R3, 0xa, RZ ;  /* 0x0000000a03957824 */ /* 0x000fe200078e02ff */
        /* <DEDUP_REMOVED lines=11> */
[----:B------:R-:W-:Y:S01]  /*16b0*/  IMAD.SHL.U32 R157, R3, 0x8, RZ ;  /* 0x00000008039d7824 */ /* 0x000fe200078e00ff */
        /* <DEDUP_REMOVED lines=41> */
[----:B------:R-:W-:Y:S01]  /*1950*/  ULDC UR21, c[0x0][0x23c] ;  /* 0x00008f0000157ab9 */ /* 0x000fe20000000800 */
[----:B------:R-:W-:Y:S01]  /*1960*/  SHF.R.S32.HI R118, RZ, 0x1f, R117 ;  /* 0x0000001fff767819 */ /* 0x000fe20000011475 */
[--C-:B------:R-:W-:Y:S01]  /*1970*/  IMAD.X R112, R53, 0x1, R114.reuse, P3 ;  /* 0x0000000135707824 */ /* 0x100fe200018e0672 */
[-C--:B------:R-:W-:Y:S01]  /*1980*/  IADD3 R115, P6, R11, R117.reuse, RZ ;  /* 0x000000750b737210 */ /* 0x080fe20007fde0ff */
[----:B------:R-:W-:Y:S01]  /*1990*/  IMAD.X R114, R55, 0x1, R114, P2 ;  /* 0x0000000137727824 */ /* 0x000fe200010e0672 */
[----:B------:R-:W-:-:S02]  /*19a0*/  IADD3 R117, P5, R12, R117, RZ ;  /* 0x000000750c757210 */ /* 0x000fc40007fbe0ff */
[----:B------:R-:W-:Y:S01]  /*19b0*/  SHF.R.S32.HI R122, RZ, 0x1f, R121 ;  /* 0x0000001fff7a7819 */ /* 0x000fe20000011479 */
[--C-:B------:R-:W-:Y:S01]  /*19c0*/  IMAD.X R116, R53, 0x1, R118.reuse, P6 ;  /* 0x0000000135747824 */ /* 0x100fe200030e0676 */
[-C--:B------:R-:W-:Y:S01]  /*19d0*/  IADD3 R119, P4, R11, R121.reuse, RZ ;  /* 0x000000790b777210 */ /* 0x080fe20007f9e0ff */
[----:B------:R-:W-:Y:S01]  /*19e0*/  IMAD.X R118, R55, 0x1, R118, P5 ;  /* 0x0000000137767824 */ /* 0x000fe200028e0676 */
[C---:B------:R-:W-:Y:S02]  /*19f0*/  IADD3 R121, P3, R12.reuse, R121, RZ ;  /* 0x000000790c797210 */ /* 0x040fe40007f7e0ff */
        /* <DEDUP_REMOVED lines=37> */
[----:B------:R-:W-:Y:S01]  /*1c50*/  IADD3 R155, P3, R11, R157, RZ ;  /* 0x0000009d0b9b7210 */ /* 0x000fe20007f7e0ff */
[----:B------:R-:W-:Y:S01]  /*1c60*/  IMAD.X R154, R55, 0x1, R154, P4 ;  /* 0x00000001379a7824 */ /* 0x000fe200020e069a */
[----:B------:R-:W-:Y:S02]  /*1c70*/  SHF.R.S32.HI R162, RZ, 0x1f, R161 ;  /* 0x0000001fffa27819 */ /* 0x000fe400000114a1 */
[----:B------:R-:W-:Y:S01]  /*1c80*/  IADD3 R159, P6, R11, R161, RZ ;  /* 0x000000a10b9f7210 */ /* 0x000fe20007fde0ff */
[C---:B------:R-:W-:Y:S01]  /*1c90*/  IMAD.X R156, R53.reuse, 0x1, R158, P3 ;  /* 0x00000001359c7824 */ /* 0x040fe200018e069e */
[C---:B------:R-:W-:Y:S02]  /*1ca0*/  IADD3 R157, P2, R12.reuse, R157, RZ ;  /* 0x0000009d0c9d7210 */ /* 0x040fe40007f5e0ff */
[C---:B------:R-:W-:Y:S01]  /*1cb0*/  IADD3 R161, P5, R12.reuse, R161, RZ ;  /* 0x000000a10ca17210 */ /* 0x040fe20007fbe0ff */
[----:B------:R-:W-:Y:S01]  /*1cc0*/  IMAD.X R160, R53, 0x1, R162, P6 ;  /* 0x0000000135a07824 */ /* 0x000fe200030e06a2 */
[----:B------:R-:W-:Y:S01]  /*1cd0*/  SHF.R.S32.HI R166, RZ, 0x1f, R165 ;  /* 0x0000001fffa67819 */ /* 0x000fe200000114a5 */
[----:B------:R-:W-:Y:S01]  /*1ce0*/  IMAD.X R158, R55, 0x1, R158, P2 ;  /* 0x00000001379e7824 */ /* 0x000fe200010e069e */
[-C--:B------:R-:W-:Y:S01]  /*1cf0*/  IADD3 R163, P4, R11, R165.reuse, RZ ;  /* 0x000000a50ba37210 */ /* 0x080fe20007f9e0ff */
[----:B------:R-:W-:Y:S01]  /*1d00*/  IMAD.X R162, R55, 0x1, R162, P5 ;  /* 0x0000000137a27824 */ /* 0x000fe200028e06a2 */
[----:B------:R-:W-:-:S02]  /*1d10*/  IADD3 R165, P3, R12, R165, RZ ;  /* 0x000000a50ca57210 */ /* 0x000fc40007f7e0ff */
[----:B------:R-:W-:Y:S01]  /*1d20*/  SHF.R.S32.HI R170, RZ, 0x1f, R169 ;  /* 0x0000001fffaa7819 */ /* 0x000fe200000114a9 */
[--C-:B------:R-:W-:Y:S01]  /*1d30*/  IMAD.X R164, R53, 0x1, R166.reuse, P4 ;  /* 0x0000000135a47824 */ /* 0x100fe200020e06a6 */
[----:B------:R-:W-:Y:S01]  /*1d40*/  SHF.R.S32.HI R174, RZ, 0x1f, R173 ;  /* 0x0000001fffae7819 */ /* 0x000fe200000114ad */
[----:B------:R-:W-:Y:S01]  /*1d50*/  IMAD.X R166, R55, 0x1, R166, P3 ;  /* 0x0000000137a67824 */ /* 0x000fe200018e06a6 */
[C---:B------:R-:W-:Y:S02]  /*1d60*/  IADD3 R167, P2, R11.reuse, R169, RZ ;  /* 0x000000a90ba77210 */ /* 0x040fe40007f5e0ff */
[----:B------:R-:W-:Y:S02]  /*1d70*/  IADD3 R171, P5, R11, R173, RZ ;  /* 0x000000ad0bab7210 */ /* 0x000fe40007fbe0ff */
[C---:B------:R-:W-:Y:S01]  /*1d80*/  IADD3 R169, P6, R12.reuse, R169, RZ ;  /* 0x000000a90ca97210 */ /* 0x040fe20007fde0ff */
[C---:B------:R-:W-:Y:S01]  /*1d90*/  IMAD.X R168, R53.reuse, 0x1, R170, P2 ;  /* 0x0000000135a87824 */ /* 0x040fe200010e06aa */
[----:B------:R-:W-:Y:S01]  /*1da0*/  IADD3 R173, P4, R12, R173, RZ ;  /* 0x000000ad0cad7210 */ /* 0x000fe20007f9e0ff */
[----:B------:R-:W-:Y:S01]  /*1db0*/  IMAD.X R172, R53, 0x1, R174, P5 ;  /* 0x0000000135ac7824 */ /* 0x000fe200028e06ae */
[----:B------:R-:W-:Y:S01]  /*1dc0*/  R2UR UR12, R13 ;  /* 0x000000000d0c72ca */ /* 0x000fe200000e0000 */
[----:B------:R-:W-:Y:S01]  /*1dd0*/  IMAD R13, R8, UR6, RZ ;  /* 0x00000006080d7c24 */ /* 0x000fe2000f8e02ff */
[----:B------:R-:W-:Y:S01]  /*1de0*/  SHF.R.S32.HI R178, RZ, 0x1f, R177 ;  /* 0x0000001fffb27819 */ /* 0x000fe200000114b1 */
[----:B------:R-:W-:Y:S01]  /*1df0*/  IMAD.X R170, R55, 0x1, R170, P6 ;  /* 0x0000000137aa7824 */ /* 0x000fe200030e06aa */
[----:B------:R-:W-:Y:S01]  /*1e00*/  IADD3 R175, P3, R11, R177, RZ ;  /* 0x000000b10baf7210 */ /* 0x000fe20007f7e0ff */
[----:B------:R-:W-:Y:S01]  /*1e10*/  IMAD.X R174, R55, 0x1, R174, P4 ;  /* 0x0000000137ae7824 */ /* 0x000fe200020e06ae */
[----:B------:R-:W-:Y:S01]  /*1e20*/  SHF.R.S32.HI R186, RZ, 0x1f, R3 ;  /* 0x0000001fffba7819 */ /* 0x000fe20000011403 */
[----:B------:R-:W-:Y:S01]  /*1e30*/  USHF.R.S32.HI UR6, URZ, 0x1f, UR4 ;  /* 0x0000001f3f067899 */ /* 0x000fe20008011404 */
[----:B------:R-:W-:Y:S01]  /*1e40*/  SHF.R.S32.HI R182, RZ, 0x1f, R181 ;  /* 0x0000001fffb67819 */ /* 0x000fe200000114b5 */
[----:B------:R-:W-:Y:S01]  /*1e50*/  IMAD.X R176, R53, 0x1, R178, P3 ;  /* 0x0000000135b07824 */ /* 0x000fe200018e06b2 */
[C---:B------:R-:W-:Y:S01]  /*1e60*/  IADD3 R179, P6, R11.reuse, R181, RZ ;  /* 0x000000b50bb37210 */ /* 0x040fe20007fde0ff */
[----:B------:R-:W-:Y:S01]  /*1e70*/  ULEA.HI UR6, UR6, UR4, URZ, 0x5 ;  /* 0x0000000406067291 */ /* 0x000fe2000f8f283f */
[----:B------:R-:W-:Y:S01]  /*1e80*/  IADD3 R183, P4, R11, R3, RZ ;  /* 0x000000030bb77210 */ /* 0x000fe20007f9e0ff */
[----:B------:R-:W-:Y:S01]  /*1e90*/  USHF.L.U32 UR4, UR21, 0x5, URZ ;  /* 0x0000000515047899 */ /* 0x000fe2000800063f */
[----:B------:R-:W-:Y:S01]  /*1ea0*/  SHF.R.S32.HI R8, RZ, 0x1f, R7 ;  /* 0x0000001fff087819 */ /* 0x000fe20000011407 */
[C---:B------:R-:W-:Y:S01]  /*1eb0*/  IMAD.X R180, R53.reuse, 0x1, R182, P6 ;  /* 0x0000000135b47824 */ /* 0x040fe200030e06b6 */
[----:B------:R-:W-:Y:S01]  /*1ec0*/  SHF.R.S32.HI R187, RZ, 0x1f, R13 ;  /* 0x0000001fffbb7819 */ /* 0x000fe2000001140d */
[----:B------:R-:W-:Y:S01]  /*1ed0*/  IMAD.X R184, R53, 0x1, R186, P4 ;  /* 0x0000000135b87824 */ /* 0x000fe200020e06ba */
[C---:B------:R-:W-:Y:S01]  /*1ee0*/  IADD3 R177, P2, R12.reuse, R177, RZ ;  /* 0x000000b10cb17210 */ /* 0x040fe20007f5e0ff */
[----:B------:R-:W-:Y:S01]  /*1ef0*/  USHF.R.S32.HI UR6, URZ, 0x5, UR6 ;  /* 0x000000053f067899 */ /* 0x000fe20008011406 */
[----:B------:R-:W-:-:S02]  /*1f00*/  IADD3 R181, P5, R12, R181, RZ ;  /* 0x000000b50cb57210 */ /* 0x000fc40007fbe0ff */
[----:B------:R-:W-:Y:S01]  /*1f10*/  IADD3 R185, P3, R12, R3, RZ ;  /* 0x000000030cb97210 */ /* 0x000fe20007f7e0ff */
[C---:B------:R-:W-:Y:S01]  /*1f20*/  IMAD.X R178, R55.reuse, 0x1, R178, P2 ;  /* 0x0000000137b27824 */ /* 0x040fe200010e06b2 */
[----:B------:R-:W-:Y:S01]  /*1f30*/  LOP3.LUT R10, R6, 0x1f, RZ, 0xc0, !PT ;  /* 0x0000001f060a7812 */ /* 0x000fe200078ec0ff */
[----:B------:R-:W-:Y:S01]  /*1f40*/  IMAD.X R182, R55, 0x1, R182, P5 ;  /* 0x0000000137b67824 */ /* 0x000fe200028e06b6 */
[----:B------:R-:W-:Y:S01]  /*1f50*/  IADD3 R7, P1, R7, UR22, RZ ;  /* 0x0000001607077c10 */ /* 0x000fe2000ff3e0ff */
[----:B------:R-:W-:Y:S01]  /*1f60*/  IMAD.X R186, R55, 0x1, R186, P3 ;  /* 0x0000000137ba7824 */ /* 0x000fe200018e06ba */
[----:B------:R-:W-:Y:S01]  /*1f70*/  IADD3 R13, P0, R13, UR22, RZ ;  /* 0x000000160d0d7c10 */ /* 0x000fe2000ff1e0ff */
[----:B------:R-:W-:Y:S01]  /*1f80*/  ULDC UR22, c[0x0][0x210] ;  /* 0x0000840000167ab9 */ /* 0x000fe20000000800 */
[----:B------:R-:W-:Y:S01]  /*1f90*/  R2UR UR14, R14 ;  /* 0x000000000e0e72ca */ /* 0x000fe200000e0000 */
[----:B------:R-:W-:Y:S01]  /*1fa0*/  IMAD.SHL.U32 R6, R6, 0x10, RZ ;  /* 0x0000001006067824 */ /* 0x000fe200078e00ff */
[----:B------:R-:W-:Y:S01]  /*1fb0*/  IADD3.X R8, R8, UR23, RZ, P1, !PT ;  /* 0x0000001708087c10 */ /* 0x000fe20008ffe4ff */
[----:B------:R-:W-:Y:S01]  /*1fc0*/  IMAD R10, R10, UR21, RZ ;  /* 0x000000150a0a7c24 */ /* 0x000fe2000f8e02ff */
[----:B------:R-:W-:Y:S01]  /*1fd0*/  IADD3.X R187, R187, UR23, RZ, P0, !PT ;  /* 0x00000017bbbb7c10 */ /* 0x000fe200087fe4ff */
[----:B------:R-:W-:-:S02]  /*1fe0*/  IMAD.U32 R14, RZ, RZ, UR22 ;  /* 0x00000016ff0e7e24 */ /* 0x000fc4000f8e00ff */
[----:B-1----:R-:W-:-:S08]  /*1ff0*/  IMAD.SHL.U32 R3, R3, 0x20, RZ ;  /* 0x0000002003037824 */ /* 0x002fd000078e00ff */
.L_x_2:
[----:B------:R-:W-:Y:S02]  /*2000*/  ISETP.GT.AND P2, PT, R9, RZ, PT ;  /* 0x000000ff0900720c */ /* 0x000fe40003f44270 */
[----:B------:R-:W-:Y:S02]  /*2010*/  SHF.R.S32.HI R94, RZ, 0x1f, R12 ;  /* 0x0000001fff5e7819 */ /* 0x000fe4000001140c */
[-C--:B------:R-:W-:Y:S02]  /*2020*/  IADD3 R54, P1, R12, R14.reuse, RZ ;  /* 0x0000000e0c367210 */ /* 0x080fe40007f3e0ff */
[----:B------:R-:W-:Y:S02]  /*2030*/  SHF.R.S32.HI R92, RZ, 0x1f, R11 ;  /* 0x0000001fff5c7819 */ /* 0x000fe4000001140b */
[----:B------:R-:W-:Y:S01]  /*2040*/  IADD3 R52, P0, R11, R14, RZ ;  /* 0x0000000e0b347210 */ /* 0x000fe20007f1e0ff */
[----:B------:R-:W-:Y:S01]  /*2050*/  IMAD.X R55, R94, 0x1, R189, P1 ;  /* 0x000000015e377824 */ /* 0x000fe200008e06bd */
[----:B------:R-:W-:-:S02]  /*2060*/  PRMT R135, RZ, 0x7610, R135 ;  /* 0x00007610ff877816 */ /* 0x000fc40000000087 */
[----:B------:R-:W-:Y:S01]  /*2070*/  PRMT R191, RZ, 0x7610, R191 ;  /* 0x00007610ffbf7816 */ /* 0x000fe200000000bf */
[----:B------:R-:W-:Y:S01]  /*2080*/  IMAD.X R53, R92, 0x1, R189, P0 ;  /* 0x000000015c357824 */ /* 0x000fe200000e06bd */
[----:B------:R-:W-:Y:S02]  /*2090*/  ISETP.GT.AND P3, PT, R9, 0x1, PT ;  /* 0x000000010900780c */ /* 0x000fe40003f64270 */
[C---:B------:R-:W-:Y:S01]  /*20a0*/  IADD3 R96, P1, R14.reuse, R185, RZ ;  /* 0x000000b90e607210 */ /* 0x040fe20007f3e0ff */
[----:B------:R0:W2:Y:S01]  /*20b0*/  @P2 LDG.E.U8 R135, desc[UR8][R54.64] ;  /* 0x0000000836872981 */ /* 0x0000a2000c1e1100 */
[----:B------:R-:W-:-:S03]  /*20c0*/  IADD3 R94, P0, R14, R183, RZ ;  /* 0x000000b70e5e7210 */ /* 0x000fc60007f1e0ff */
[----:B------:R1:W3:Y:S01]  /*20d0*/  @P2 LDG.E.U8 R191, desc[UR8][R52.64] ;  /* 0x0000000834bf2981 */ /* 0x0002e2000c1e1100 */
[----:B------:R-:W-:Y:S01]  /*20e0*/  ISETP.GT.AND P2, PT, R9, 0x2, PT ;  /* 0x000000020900780c */ /* 0x000fe20003f44270 */
[C---:B------:R-:W-:Y:S01]  /*20f0*/  IMAD.X R97, R189.reuse, 0x1, R186, P1 ;  /* 0x00000001bd617824 */ /* 0x040fe200008e06ba */
[----:B------:R-:W-:Y:S01]  /*2100*/  PRMT R230, RZ, 0x7610, R230 ;  /* 0x00007610ffe67816 */ /* 0x000fe200000000e6 */
[C---:B------:R-:W-:Y:S01]  /*2110*/  IMAD.X R95, R189.reuse, 0x1, R184, P0 ;  /* 0x00000001bd5f7824 */ /* 0x040fe200000e06b8 */
[----:B------:R-:W-:Y:S02]  /*2120*/  PRMT R229, RZ, 0x7610, R229 ;  /* 0x00007610ffe57816 */ /* 0x000fe400000000e5 */
[C---:B------:R-:W-:Y:S02]  /*2130*/  IADD3 R92, P1, R14.reuse, R181, RZ ;  /* 0x000000b50e5c7210 */ /* 0x040fe40007f3e0ff */
[C---:B0-----:R-:W-:Y:S01]  /*2140*/  IADD3 R54, P0, R14.reuse, R179, RZ ;  /* 0x000000b30e367210 */ /* 0x041fe20007f1e0ff */
[----:B------:R0:W4:Y:S01]  /*2150*/  @P3 LDG.E.U8 R230, desc[UR8][R96.64] ;  /* 0x0000000860e63981 */ /* 0x000122000c1e1100 */
[----:B------:R-:W-:Y:S01]  /*2160*/  PRMT R224, RZ, 0x7610, R224 ;  /* 0x00007610ffe07816 */ /* 0x000fe200000000e0 */
[----:B------:R-:W-:Y:S01]  /*2170*/  IMAD.X R93, R189, 0x1, R182, P1 ;  /* 0x00000001bd5d7824 */ /* 0x000fe200008e06b6 */
[----:B------:R-:W-:Y:S01]  /*2180*/  PRMT R223, RZ, 0x7610, R223 ;  /* 0x00007610ffdf7816 */ /* 0x000fe200000000df */
[----:B------:R5:W4:Y:S01]  /*2190*/  @P3 LDG.E.U8 R229, desc[UR8][R94.64] ;  /* 0x000000085ee53981 */ /* 0x000b22000c1e1100 */
[----:B------:R-:W-:Y:S01]  /*21a0*/  ISETP.GT.AND P3, PT, R9, 0x3, PT ;  /* 0x000000030900780c */ /* 0x000fe20003f64270 */
[----:B------:R-:W-:Y:S01]  /*21b0*/  IMAD.X R55, R189, 0x1, R180, P0 ;  /* 0x00000001bd377824 */ /* 0x000fe200000e06b4 */
[C---:B-1----:R-:W-:Y:S01]  /*21c0*/  IADD3 R52, P1, R14.reuse, R177, RZ ;  /* 0x000000b10e347210 */ /* 0x042fe20007f3e0ff */
[----:B------:R1:W4:Y:S01]  /*21d0*/  @P2 LDG.E.U8 R224, desc[UR8][R92.64] ;  /* 0x000000085ce02981 */ /* 0x000322000c1e1100 */
[----:B0-----:R-:W-:-:S03]  /*21e0*/  IADD3 R96, P0, R14, R175, RZ ;  /* 0x000000af0e607210 */ /* 0x001fc60007f1e0ff */
[----:B------:R0:W4:Y:S01]  /*21f0*/  @P2 LDG.E.U8 R223, desc[UR8][R54.64] ;  /* 0x0000000836df2981 */ /* 0x000122000c1e1100 */
[----:B------:R-:W-:Y:S01]  /*2200*/  ISETP.GT.AND P2, PT, R9, 0x4, PT ;  /* 0x000000040900780c */ /* 0x000fe20003f44270 */
[C---:B------:R-:W-:Y:S01]  /*2210*/  IMAD.X R53, R189.reuse, 0x1, R178, P1 ;  /* 0x00000001bd357824 */ /* 0x040fe200008e06b2 */
[----:B------:R-:W-:Y:S01]  /*2220*/  PRMT R219, RZ, 0x7610, R219 ;  /* 0x00007610ffdb7816 */ /* 0x000fe200000000db */
[C---:B------:R-:W-:Y:S01]  /*2230*/  IMAD.X R97, R189.reuse, 0x1, R176, P0 ;  /* 0x00000001bd617824 */ /* 0x040fe200000e06b0 */
[----:B------:R-:W-:Y:S02]  /*2240*/  PRMT R218, RZ, 0x7610, R218 ;  /* 0x00007610ffda7816 */ /* 0x000fe400000000da */
[C---:B-----5:R-:W-:Y:S02]  /*2250*/  IADD3 R94, P1, R14.reuse, R173, RZ ;  /* 0x000000ad0e5e7210 */ /* 0x060fe40007f3e0ff */
[C---:B-1----:R-:W-:Y:S01]  /*2260*/  IADD3 R92, P0, R14.reuse, R171, RZ ;  /* 0x000000ab0e5c7210 */ /* 0x042fe20007f1e0ff */
[----:B------:R1:W5:Y:S01]  /*2270*/  @P3 LDG.E.U8 R219, desc[UR8][R52.64] ;  /* 0x0000000834db3981 */ /* 0x000362000c1e1100 */
[----:B------:R-:W-:Y:S01]  /*2280*/  PRMT R213, RZ, 0x7610, R213 ;  /* 0x00007610ffd57816 */ /* 0x000fe200000000d5 */
[----:B------:R-:W-:Y:S01]  /*2290*/  IMAD.X R95, R189, 0x1, R174, P1 ;  /* 0x00000001bd5f7824 */ /* 0x000fe200008e06ae */
[----:B------:R-:W-:Y:S01]  /*22a0*/  PRMT R212, RZ, 0x7610, R212 ;  /* 0x00007610ffd47816 */ /* 0x000fe200000000d4 */
[----:B------:R1:W5:Y:S01]  /*22b0*/  @P3 LDG.E.U8 R218, desc[UR8][R96.64] ;  /* 0x0000000860da3981 */ /* 0x000362000c1e1100 */
[----:B------:R-:W-:Y:S01]  /*22c0*/  ISETP.GT.AND P3, PT, R9, 0x5, PT ;  /* 0x000000050900780c */ /* 0x000fe20003f64270 */
[----:B------:R-:W-:Y:S01]  /*22d0*/  IMAD.X R93, R189, 0x1, R172, P0 ;  /* 0x00000001bd5d7824 */ /* 0x000fe200000e06ac */
[C---:B0-----:R-:W-:Y:S01]  /*22e0*/  IADD3 R54, P1, R14.reuse, R169, RZ ;  /* 0x000000a90e367210 */ /* 0x041fe20007f3e0ff */
[----:B------:R0:W5:Y:S01]  /*22f0*/  @P2 LDG.E.U8 R213, desc[UR8][R94.64] ;  /* 0x000000085ed52981 */ /* 0x000162000c1e1100 */
[----:B-1----:R-:W-:-:S03]  /*2300*/  IADD3 R52, P0, R14, R167, RZ ;  /* 0x000000a70e347210 */ /* 0x002fc60007f1e0ff */
[----:B------:R1:W5:Y:S01]  /*2310*/  @P2 LDG.E.U8 R212, desc[UR8][R92.64] ;  /* 0x000000085cd42981 */ /* 0x000362000c1e1100 */
[----:B------:R-:W-:Y:S01]  /*2320*/  ISETP.GT.AND P2, PT, R9, 0x6, PT ;  /* 0x000000060900780c */ /* 0x000fe20003f44270 */
[C---:B------:R-:W-:Y:S01]  /*2330*/  IMAD.X R55, R189.reuse, 0x1, R170, P1 ;  /* 0x00000001bd377824 */ /* 0x040fe200008e06aa */
[----:B------:R-:W-:Y:S01]  /*2340*/  PRMT R207, RZ, 0x7610, R207 ;  /* 0x00007610ffcf7816 */ /* 0x000fe200000000cf */
[C---:B------:R-:W-:Y:S01]  /*2350*/  IMAD.X R53, R189.reuse, 0x1, R168, P0 ;  /* 0x00000001bd357824 */ /* 0x040fe200000e06a8 */
[----:B------:R-:W-:Y:S02]  /*2360*/  PRMT R206, RZ, 0x7610, R206 ;  /* 0x00007610ffce7816 */ /* 0x000fe400000000ce */
[C---:B------:R-:W-:Y:S02]  /*2370*/  IADD3 R96, P1, R14.reuse, R165, RZ ;  /* 0x000000a50e607210 */ /* 0x040fe40007f3e0ff */
[C---:B0-----:R-:W-:Y:S01]  /*2380*/  IADD3 R94, P0, R14.reuse, R163, RZ ;  /* 0x000000a30e5e7210 */ /* 0x041fe20007f1e0ff */
[----:B------:R0:W5:Y:S01]  /*2390*/  @P3 LDG.E.U8 R207, desc[UR8][R54.64] ;  /* 0x0000000836cf3981 */ /* 0x000162000c1e1100 */
[----:B------:R-:W-:Y:S01]  /*23a0*/  PRMT R201, RZ, 0x7610, R201 ;  /* 0x00007610ffc97816 */ /* 0x000fe200000000c9 */
[----:B------:R-:W-:Y:S01]  /*23b0*/  IMAD.X R97, R189, 0x1, R166, P1 ;  /* 0x00000001bd617824 */ /* 0x000fe200008e06a6 */
[----:B------:R-:W-:Y:S01]  /*23c0*/  PRMT R200, RZ, 0x7610, R200 ;  /* 0x00007610ffc87816 */ /* 0x000fe200000000c8 */
[----:B------:R0:W5:Y:S01]  /*23d0*/  @P3 LDG.E.U8 R206, desc[UR8][R52.64] ;  /* 0x0000000834ce3981 */ /* 0x000162000c1e1100 */
[----:B------:R-:W-:Y:S01]  /*23e0*/  ISETP.GT.AND P3, PT, R9, 0x7, PT ;  /* 0x000000070900780c */ /* 0x000fe20003f64270 */
[----:B------:R-:W-:Y:S01]  /*23f0*/  IMAD.X R95, R189, 0x1, R164, P0 ;  /* 0x00000001bd5f7824 */ /* 0x000fe200000e06a4 */
[C---:B-1----:R-:W-:Y:S01]  /*2400*/  IADD3 R92, P1, R14.reuse, R161, RZ ;  /* 0x000000a10e5c7210 */ /* 0x042fe20007f3e0ff */
[----:B------:R1:W5:Y:S01]  /*2410*/  @P2 LDG.E.U8 R201, desc[UR8][R96.64] ;  /* 0x0000000860c92981 */ /* 0x000362000c1e1100 */
[----:B0-----:R-:W-:-:S03]  /*2420*/  IADD3 R54, P0, R14, R159, RZ ;  /* 0x0000009f0e367210 */ /* 0x001fc60007f1e0ff */
[----:B------:R0:W5:Y:S01]  /*2430*/  @P2 LDG.E.U8 R200, desc[UR8][R94.64] ;  /* 0x000000085ec82981 */ /* 0x000162000c1e1100 */
[----:B------:R-:W-:Y:S01]  /*2440*/  ISETP.GT.AND P2, PT, R9, 0x8, PT ;  /* 0x000000080900780c */ /* 0x000fe20003f44270 */
[C---:B------:R-:W-:Y:S01]  /*2450*/  IMAD.X R93, R189.reuse, 0x1, R162, P1 ;  /* 0x00000001bd5d7824 */ /* 0x040fe200008e06a2 */
[----:B------:R-:W-:Y:S01]  /*2460*/  PRMT R193, RZ, 0x7610, R193 ;  /* 0x00007610ffc17816 */ /* 0x000fe200000000c1 */
[C---:B------:R-:W-:Y:S01]  /*2470*/  IMAD.X R55, R189.reuse, 0x1, R160, P0 ;  /* 0x00000001bd377824 */ /* 0x040fe200000e06a0 */
[----:B------:R-:W-:Y:S02]  /*2480*/  PRMT R192, RZ, 0x7610, R192 ;  /* 0x00007610ffc07816 */ /* 0x000fe400000000c0 */
[C---:B------:R-:W-:Y:S02]  /*2490*/  IADD3 R52, P1, R14.reuse, R157, RZ ;  /* 0x0000009d0e347210 */ /* 0x040fe40007f3e0ff */
        /* <DEDUP_REMOVED lines=9> */
[----:B------:R0:W4:Y:S01]  /*2530*/  @P2 LDG.E.U8 R99, desc[UR8][R52.64] ;  /* 0x0000000834632981 */ /* 0x000122000c1e1100 */
        /* <DEDUP_REMOVED lines=110> */
[----:B------:R-:W-:Y:S01]  /*2c20*/  IMAD.X R97, R189, 0x1, R102, P1 ;  /* 0x00000001bd617824 */ /* 0x000fe200008e0666 */
[----:B------:R-:W-:Y:S01]  /*2c30*/  ISETP.GT.AND P2, PT, R9, 0x16, PT ;  /* 0x000000160900780c */ /* 0x000fe20003f44270 */
[C---:B------:R-:W-:Y:S01]  /*2c40*/  IMAD.X R95, R189.reuse, 0x1, R100, P0 ;  /* 0x00000001bd5f7824 */ /* 0x040fe200000e0664 */
[C---:B------:R-:W-:Y:S02]  /*2c50*/  IADD3 R92, P1, R14.reuse, R89, RZ ;  /* 0x000000590e5c7210 */ /* 0x040fe40007f3e0ff */
[----:B------:R-:W-:Y:S02]  /*2c60*/  PRMT R194, RZ, 0x7610, R194 ;  /* 0x00007610ffc27816 */ /* 0x000fe400000000c2 */
[----:B------:R-:W-:Y:S02]  /*2c70*/  PRMT R203, RZ, 0x7610, R203 ;  /* 0x00007610ffcb7816 */ /* 0x000fe400000000cb */
[C---:B0-----:R-:W-:Y:S01]  /*2c80*/  IADD3 R54, P0, R14.reuse, R51, RZ ;  /* 0x000000330e367210 */ /* 0x041fe20007f1e0ff */
[C---:B------:R-:W-:Y:S01]  /*2c90*/  IMAD.X R93, R189.reuse, 0x1, R90, P1 ;  /* 0x00000001bd5d7824 */ /* 0x040fe200008e065a */
[----:B-1----:R-:W-:Y:S01]  /*2ca0*/  IADD3 R52, P1, R14, R49, RZ ;  /* 0x000000310e347210 */ /* 0x002fe20007f3e0ff */
[----:B------:R0:W5:Y:S01]  /*2cb0*/  @P3 LDG.E.U8 R194, desc[UR8][R96.64] ;  /* 0x0000000860c23981 */ /* 0x000162000c1e1100 */
[----:B------:R-:W-:Y:S01]  /*2cc0*/  PRMT R98, RZ, 0x7610, R98 ;  /* 0x00007610ff627816 */ /* 0x000fe20000000062 */
[----:B------:R-:W-:Y:S01]  /*2cd0*/  IMAD.X R55, R189, 0x1, R88, P0 ;  /* 0x00000001bd377824 */ /* 0x000fe200000e0658 */
[----:B------:R-:W-:Y:S01]  /*2ce0*/  PRMT R196, RZ, 0x7610, R196 ;  /* 0x00007610ffc47816 */ /* 0x000fe200000000c4 */
[----:B------:R1:W5:Y:S01]  /*2cf0*/  @P3 LDG.E.U8 R203, desc[UR8][R94.64] ;  /* 0x000000085ecb3981 */ /* 0x000362000c1e1100 */
[----:B------:R-:W-:Y:S01]  /*2d00*/  ISETP.GT.AND P3, PT, R9, 0x17, PT ;  /* 0x000000170900780c */ /* 0x000fe20003f64270 */
[----:B------:R-:W-:-:S02]  /*2d10*/  IMAD.X R53, R189, 0x1, R50, P1 ;  /* 0x00000001bd357824 */ /* 0x000fc400008e0632 */
[----:B------:R1:W5:Y:S01]  /*2d20*/  @P2 LDG.E.U8 R98, desc[UR8][R92.64] ;  /* 0x000000085c622981 */ /* 0x000362000c1e1100 */
[----:B0-----:R-:W-:-:S03]  /*2d30*/  IADD3 R96, P0, R14, R47, RZ ;  /* 0x0000002f0e607210 */ /* 0x001fc60007f1e0ff */
[----:B------:R0:W5:Y:S01]  /*2d40*/  @P2 LDG.E.U8 R196, desc[UR8][R54.64] ;  /* 0x0000000836c42981 */ /* 0x000162000c1e1100 */
[----:B------:R-:W-:Y:S02]  /*2d50*/  ISETP.GT.AND P2, PT, R9, 0x18, PT ;  /* 0x000000180900780c */ /* 0x000fe40003f44270 */
[C---:B-1----:R-:W-:Y:S01]  /*2d60*/  IADD3 R94, P1, R14.reuse, R45, RZ ;  /* 0x0000002d0e5e7210 */ /* 0x042fe20007f3e0ff */
[C---:B------:R-:W-:Y:S01]  /*2d70*/  IMAD.X R97, R189.reuse, 0x1, R48, P0 ;  /* 0x00000001bd617824 */ /* 0x040fe200000e0630 */
[----:B------:R-:W-:Y:S02]  /*2d80*/  PRMT R134, RZ, 0x7610, R134 ;  /* 0x00007610ff867816 */ /* 0x000fe40000000086 */
[----:B------:R-:W-:Y:S01]  /*2d90*/  PRMT R132, RZ, 0x7610, R132 ;  /* 0x00007610ff847816 */ /* 0x000fe20000000084 */
[C---:B------:R-:W-:Y:S01]  /*2da0*/  IMAD.X R95, R189.reuse, 0x1, R46, P1 ;  /* 0x00000001bd5f7824 */ /* 0x040fe200008e062e */
[C---:B------:R-:W-:Y:S02]  /*2db0*/  IADD3 R92, P0, R14.reuse, R43, RZ ;  /* 0x0000002b0e5c7210 */ /* 0x040fe40007f1e0ff */
[----:B0-----:R-:W-:Y:S01]  /*2dc0*/  IADD3 R54, P1, R14, R41, RZ ;  /* 0x000000290e367210 */ /* 0x001fe20007f3e0ff */
        /* <DEDUP_REMOVED lines=20> */
[----:B------:R-:W-:-:S02]  /*2f10*/  IMAD.X R95, R189, 0x1, R36, P0 ;  /* 0x00000001bd5f7824 */ /* 0x000fc400000e0624 */
[----:B------:R-:W-:Y:S01]  /*2f20*/  IMAD.X R93, R189, 0x1, R34, P1 ;  /* 0x00000001bd5d7824 */ /* 0x000fe200008e0622 */
[----:B------:R-:W-:Y:S01]  /*2f30*/  ISETP.GT.AND P0, PT, R9, 0x1c, PT ;  /* 0x0000001c0900780c */ /* 0x000fe20003f04270 */
[----:B------:R-:W5:Y:S01]  /*2f40*/  @P3 LDG.E.U8 R234, desc[UR8][R54.64] ;  /* 0x0000000836ea3981 */ /* 0x000f62000c1e1100 */
[----:B0-----:R-:W-:-:S03]  /*2f50*/  IADD3 R52, P1, R14, R29, RZ ;  /* 0x0000001d0e347210 */ /* 0x001fc60007f3e0ff */
[----:B------:R0:W5:Y:S01]  /*2f60*/  @P2 LDG.E.U8 R236, desc[UR8][R94.64] ;  /* 0x000000085eec2981 */ /* 0x000162000c1e1100 */
[----:B------:R-:W-:Y:S01]  /*2f70*/  PRMT R238, RZ, 0x7610, R238 ;  /* 0x00007610ffee7816 */ /* 0x000fe200000000ee */
[----:B------:R-:W-:Y:S01]  /*2f80*/  IMAD.X R53, R189, 0x1, R30, P1 ;  /* 0x00000001bd357824 */ /* 0x000fe200008e061e */
[----:B------:R-:W-:-:S04]  /*2f90*/  ISETP.GT.AND P3, PT, R9, 0x1b, PT ;  /* 0x0000001b0900780c */ /* 0x000fc80003f64270 */
[----:B------:R1:W5:Y:S01]  /*2fa0*/  @P2 LDG.E.U8 R238, desc[UR8][R96.64] ;  /* 0x0000000860ee2981 */ /* 0x000362000c1e1100 */
[C---:B0-----:R-:W-:Y:S02]  /*2fb0*/  IADD3 R94, P1, R14.reuse, R27, RZ ;  /* 0x0000001b0e5e7210 */ /* 0x041fe40007f3e0ff */
[----:B------:R-:W-:Y:S02]  /*2fc0*/  PRMT R239, RZ, 0x7610, R239 ;  /* 0x00007610ffef7816 */ /* 0x000fe400000000ef */
[----:B------:R-:W-:Y:S01]  /*2fd0*/  PRMT R240, RZ, 0x7610, R240 ;  /* 0x00007610fff07816 */ /* 0x000fe200000000f0 */
[C---:B------:R-:W-:Y:S01]  /*2fe0*/  IMAD.X R95, R189.reuse, 0x1, R28, P1 ;  /* 0x00000001bd5f7824 */ /* 0x040fe200008e061c */
[----:B------:R-:W-:Y:S02]  /*2ff0*/  IADD3 R54, P2, R14, R31, RZ ;  /* 0x0000001f0e367210 */ /* 0x000fe40007f5e0ff */
[----:B------:R-:W-:Y:S01]  /*3000*/  PRMT R235, RZ, 0x7610, R235 ;  /* 0x00007610ffeb7816 */ /* 0x000fe200000000eb */
[----:B------:R-:W5:Y:S02]  /*3010*/  @P0 LDG.E.U8 R239, desc[UR8][R52.64] ;  /* 0x0000000834ef0981 */ /* 0x000f64000c1e1100 */
[----:B------:R-:W-:-:S02]  /*3020*/  IMAD.X R55, R189, 0x1, R32, P2 ;  /* 0x00000001bd377824 */ /* 0x000fc400010e0620 */
[----:B------:R-:W5:Y:S01]  /*3030*/  @P0 LDG.E.U8 R240, desc[UR8][R94.64] ;  /* 0x000000085ef00981 */ /* 0x000f62000c1e1100 */
[C---:B------:R-:W-:Y:S02]  /*3040*/  IADD3 RZ, P0, R14.reuse, R23, RZ ;  /* 0x000000170eff7210 */ /* 0x040fe40007f1e0ff */
[----:B-1----:R-:W-:Y:S01]  /*3050*/  IADD3 R96, P1, R14, R25, RZ ;  /* 0x000000190e607210 */ /* 0x002fe20007f3e0ff */
[----:B------:R0:W5:Y:S01]  /*3060*/  @P3 LDG.E.U8 R235, desc[UR8][R54.64] ;  /* 0x0000000836eb3981 */ /* 0x000162000c1e1100 */
[----:B------:R-:W-:-:S03]  /*3070*/  PRMT R237, RZ, 0x7610, R237 ;  /* 0x00007610ffed7816 */ /* 0x000fc600000000ed */
[----:B------:R-:W-:Y:S01]  /*3080*/  IMAD.X R97, R189, 0x1, R26, P1 ;  /* 0x00000001bd617824 */ /* 0x000fe200008e061a */
[C---:B------:R-:W-:Y:S02]  /*3090*/  ISETP.GT.AND P1, PT, R9.reuse, 0x1e, PT ;  /* 0x0000001e0900780c */ /* 0x040fe40003f24270 */
[----:B------:R-:W-:Y:S01]  /*30a0*/  ISETP.GT.AND P2, PT, R9, 0x1d, PT ;  /* 0x0000001d0900780c */ /* 0x000fe20003f44270 */
[----:B------:R1:W5:Y:S01]  /*30b0*/  @P3 LDG.E.U8 R237, desc[UR8][R92.64] ;  /* 0x000000085ced3981 */ /* 0x000362000c1e1100 */
[----:B0-----:R-:W-:Y:S01]  /*30c0*/  IMAD.X R55, R189, 0x1, R24, P0 ;  /* 0x00000001bd377824 */ /* 0x001fe200000e0618 */
[----:B------:R-:W-:-:S05]  /*30d0*/  IADD3 RZ, P0, R14, R21, RZ ;  /* 0x000000150eff7210 */ /* 0x000fca0007f1e0ff */
[C---:B------:R-:W-:Y:S01]  /*30e0*/  IMAD.X R53, R189.reuse, 0x1, R22, P0 ;  /* 0x00000001bd357824 */ /* 0x040fe200000e0616 */
[C---:B------:R-:W-:Y:S01]  /*30f0*/  IADD3 RZ, P0, R14.reuse, R19, RZ ;  /* 0x000000130eff7210 */ /* 0x040fe20007f1e0ff */
[C---:B------:R-:W-:Y:S01]  /*3100*/  IMAD.IADD R52, R14.reuse, 0x1, R21 ;  /* 0x000000010e347824 */ /* 0x040fe200078e0215 */
[----:B------:R-:W-:Y:S01]  /*3110*/  PRMT R94, RZ, 0x7610, R94 ;  /* 0x00007610ff5e7816 */ /* 0x000fe2000000005e */
[C---:B-1----:R-:W-:Y:S01]  /*3120*/  IMAD.IADD R92, R14.reuse, 0x1, R19 ;  /* 0x000000010e5c7824 */ /* 0x042fe200078e0213 */
[----:B------:R-:W-:Y:S01]  /*3130*/  PRMT R95, RZ, 0x7610, R95 ;  /* 0x00007610ff5f7816 */ /* 0x000fe2000000005f */
[----:B------:R-:W-:Y:S01]  /*3140*/  IMAD.X R93, R189, 0x1, R20, P0 ;  /* 0x00000001bd5d7824 */ /* 0x000fe200000e0614 */
[----:B------:R-:W-:Y:S01]  /*3150*/  PRMT R242, RZ, 0x7610, R242 ;  /* 0x00007610fff27816 */ /* 0x000fe200000000f2 */
[C---:B------:R-:W-:Y:S01]  /*3160*/  IMAD.IADD R54, R14.reuse, 0x1, R23 ;  /* 0x000000010e367824 */ /* 0x040fe200078e0217 */
[----:B------:R-:W-:Y:S01]  /*3170*/  IADD3 RZ, P0, R14, R17, RZ ;  /* 0x000000110eff7210 */ /* 0x000fe20007f1e0ff */
[----:B------:R0:W5:Y:S04]  /*3180*/  @P1 LDG.E.U8 R94, desc[UR8][R52.64] ;  /* 0x00000008345e1981 */ /* 0x000168000c1e1100 */
[----:B------:R-:W5:Y:S01]  /*3190*/  @P1 LDG.E.U8 R95, desc[UR8][R92.64] ;  /* 0x000000085c5f1981 */ /* 0x000f62000c1e1100 */
[----:B------:R-:W-:-:S03]  /*31a0*/  ISETP.GT.AND P1, PT, R9, 0x1f, PT ;  /* 0x0000001f0900780c */ /* 0x000fc60003f24270 */
[----:B------:R1:W5:Y:S01]  /*31b0*/  @P2 LDG.E.U8 R242, desc[UR8][R54.64] ;  /* 0x0000000836f22981 */ /* 0x000362000c1e1100 */
[----:B------:R-:W-:Y:S01]  /*31c0*/  PRMT R241, RZ, 0x7610, R241 ;  /* 0x00007610fff17816 */ /* 0x000fe200000000f1 */
[C---:B0-----:R-:W-:Y:S01]  /*31d0*/  IMAD.IADD R52, R14.reuse, 0x1, R15 ;  /* 0x000000010e347824 */ /* 0x041fe200078e020f */
[----:B------:R-:W-:Y:S02]  /*31e0*/  PRMT R243, RZ, 0x7610, R243 ;  /* 0x00007610fff37816 */ /* 0x000fe400000000f3 */
[----:B------:R-:W-:Y:S02]  /*31f0*/  PRMT R244, RZ, 0x7610, R244 ;  /* 0x00007610fff47816 */ /* 0x000fe400000000f4 */
[----:B------:R0:W5:Y:S01]  /*3200*/  @P2 LDG.E.U8 R241, desc[UR8][R96.64] ;  /* 0x0000000860f12981 */ /* 0x000162000c1e1100 */
[----:B-1----:R-:W-:Y:S01]  /*3210*/  IMAD.X R55, R189, 0x1, R18, P0 ;  /* 0x00000001bd377824 */ /* 0x002fe200000e0612 */
[C---:B------:R-:W-:Y:S01]  /*3220*/  IADD3 RZ, P0, R14.reuse, R15, RZ ;  /* 0x0000000f0eff7210 */ /* 0x040fe20007f1e0ff */
[----:B------:R-:W-:-:S04]  /*3230*/  IMAD.IADD R54, R14, 0x1, R17 ;  /* 0x000000010e367824 */ /* 0x000fc800078e0211 */
[----:B------:R-:W-:Y:S01]  /*3240*/  IMAD.X R53, R189, 0x1, R16, P0 ;  /* 0x00000001bd357824 */ /* 0x000fe200000e0610 */
[----:B------:R1:W5:Y:S04]  /*3250*/  @P1 LDG.E.U8 R243, desc[UR8][R54.64] ;  /* 0x0000000836f31981 */ /* 0x000368000c1e1100 */
[----:B------:R2:W5:Y:S01]  /*3260*/  @P1 LDG.E.U8 R244, desc[UR8][R52.64] ;  /* 0x0000000834f41981 */ /* 0x000562000c1e1100 */
[----:B0-----:R-:W0:Y:S01]  /*3270*/  S2R R96, SR_TID.X ;  /* 0x0000000000607919 */ /* 0x001e220000002100 */
[----:B------:R-:W-:Y:S01]  /*3280*/  BAR.SYNC.DEFER_BLOCKING 0x0 ;  /* 0x0000000000007b1d */ /* 0x000fe20000010000 */
[C---:B-1----:R-:W-:Y:S02]  /*3290*/  LOP3.LUT R55, R0.reuse, 0x8, RZ, 0x3c, !PT ;  /* 0x0000000800377812 */ /* 0x042fe400078e3cff */
[----:B------:R-:W-:-:S02]  /*32a0*/  LOP3.LUT R97, R0, 0x10, RZ, 0x3c, !PT ;  /* 0x0000001000617812 */ /* 0x000fc400078e3cff */
[C---:B--2---:R-:W-:Y:S02]  /*32b0*/  LOP3.LUT R52, R0.reuse, 0x18, RZ, 0x3c, !PT ;  /* 0x0000001800347812 */ /* 0x044fe400078e3cff */
[C---:B------:R-:W-:Y:S02]  /*32c0*/  LOP3.LUT R53, R0.reuse, 0x20, RZ, 0x3c, !PT ;  /* 0x0000002000357812 */ /* 0x040fe400078e3cff */
[----:B------:R-:W-:Y:S02]  /*32d0*/  LOP3.LUT R93, R0, 0x30, RZ, 0x3c, !PT ;  /* 0x00000030005d7812 */ /* 0x000fe400078e3cff */
[----:B0-----:R-:W-:Y:S01]  /*32e0*/  LOP3.LUT R54, R96, 0x1f, RZ, 0xc0, !PT ;  /* 0x0000001f60367812 */ /* 0x001fe200078ec0ff */
[----:B------:R-:W-:Y:S03]  /*32f0*/  STS.U8 [R0+UR5], R135 ;  /* 0x0000008700007988 */ /* 0x000fe60008000005 */
[----:B------:R-:W-:Y:S01]  /*3300*/  ISETP.GE.AND P0, PT, R54, R9, PT ;  /* 0x000000093600720c */ /* 0x000fe20003f06270 */
[----:B---3--:R-:W-:Y:S01]  /*3310*/  STS.U8 [R0+UR5+0x40], R191 ;  /* 0x000040bf00007988 */ /* 0x008fe20008000005 */
[----:B------:R-:W-:-:S03]  /*3320*/  LOP3.LUT R54, R0, 0x28, RZ, 0x3c, !PT ;  /* 0x0000002800367812 */ /* 0x000fc600078e3cff */
[----:B----4-:R-:W-:Y:S04]  /*3330*/  STS.U8 [R0+UR5+0x440], R99 ;  /* 0x0004406300007988 */ /* 0x010fe80008000005 */
[----:B-----5:R0:W-:Y:S02]  /*3340*/  STS.U8 [R0+UR5+0x400], R195 ;  /* 0x000400c300007988 */ /* 0x0201e40008000005 */
[----:B0-----:R-:W-:Y:S02]  /*3350*/  LOP3.LUT R195, R0, 0x38, RZ, 0x3c, !PT ;  /* 0x0000003800c37812 */ /* 0x001fe400078e3cff */
[----:B------:R-:W-:Y:S02]  /*3360*/  SHF.R.S32.HI R191, RZ, 0x1f, R10 ;  /* 0x0000001fffbf7819 */ /* 0x000fe4000001140a */
[----:B------:R-:W-:-:S02]  /*3370*/  PRMT R245, RZ, 0x7610, R245 ;  /* 0x00007610fff57816 */ /* 0x000fc400000000f5 */
[----:B------:R-:W-:Y:S01]  /*3380*/  PRMT R135, RZ, 0x7610, R135 ;  /* 0x00007610ff877816 */ /* 0x000fe20000000087 */
[----:B------:R-:W-:Y:S04]  /*3390*/  STS.U8 [R0+UR5+0x800], R225 ;  /* 0x000800e100007988 */ /* 0x000fe80008000005 */
[----:B------:R-:W-:Y:S01]  /*33a0*/  STS.U8 [R0+UR5+0x840], R197 ;  /* 0x000840c500007988 */ /* 0x000fe20008000005 */
[----:B------:R-:W-:Y:S02]  /*33b0*/  PRMT R249, RZ, 0x7610, R249 ;  /* 0x00007610fff97816 */ /* 0x000fe400000000f9 */
[----:B------:R-:W-:Y:S01]  /*33c0*/  PRMT R247, RZ, 0x7610, R247 ;  /* 0x00007610fff77816 */ /* 0x000fe200000000f7 */
[----:B------:R-:W-:Y:S04]  /*33d0*/  STS.U8 [R0+UR5+0xc40], R233 ;  /* 0x000c40e900007988 */ /* 0x000fe80008000005 */
        /* <DEDUP_REMOVED lines=40> */
[----:B------:R0:W-:Y:S04]  /*3660*/  STS.U8 [R54+UR5+0xe80], R242 ;  /* 0x000e80f236007988 */ /* 0x0001e80008000005 */
        /* <DEDUP_REMOVED lines=15> */
[----:B------:R2:W-:Y:S01]  /*3760*/  STS.U8 [R195+UR5+0xf80], R244 ;  /* 0x000f80f4c3007988 */ /* 0x0005e20008000005 */
[----:B0-----:R-:W-:-:S02]  /*3770*/  IADD3 R54, P1, R10, R13, RZ ;  /* 0x0000000d0a367210 */ /* 0x001fc40007f3e0ff */
[C---:B------:R-:W-:Y:S02]  /*3780*/  IADD3 R52, P2, R10.reuse, UR15, RZ ;  /* 0x0000000f0a347c10 */ /* 0x040fe4000ff5e0ff */
[C---:B-1----:R-:W-:Y:S01]  /*3790*/  IADD3 R132, P3, R10.reuse, R7, RZ ;  /* 0x000000070a847210 */ /* 0x042fe20007f7e0ff */
[C---:B------:R-:W-:Y:S01]  /*37a0*/  IMAD.X R55, R191.reuse, 0x1, R187, P1 ;  /* 0x00000001bf377824 */ /* 0x040fe200008e06bb */
[----:B------:R-:W-:Y:S01]  /*37b0*/  BAR.SYNC.DEFER_BLOCKING 0x0 ;  /* 0x0000000000007b1d */ /* 0x000fe20000010000 */
[C---:B------:R-:W-:Y:S02]  /*37c0*/  IADD3.X R53, R191.reuse, UR16, RZ, P2, !PT ;  /* 0x00000010bf357c10 */ /* 0x040fe400097fe4ff */
[C---:B------:R-:W-:Y:S02]  /*37d0*/  IADD3 R94, P1, R10.reuse, UR13, RZ ;  /* 0x0000000d0a5e7c10 */ /* 0x040fe4000ff3e0ff */
[----:B------:R-:W-:Y:S01]  /*37e0*/  IADD3 R98, P2, R10, UR11, RZ ;  /* 0x0000000b0a627c10 */ /* 0x000fe2000ff5e0ff */
[C---:B------:R-:W-:Y:S01]  /*37f0*/  IMAD.X R133, R191.reuse, 0x1, R8, P3 ;  /* 0x00000001bf857824 */ /* 0x040fe200018e0608 */
[----:B------:R-:W-:-:S02]  /*3800*/  IADD3.X R95, R191, UR14, RZ, P1, !PT ;  /* 0x0000000ebf5f7c10 */ /* 0x000fc40008ffe4ff */
[C---:B------:R-:W-:Y:S02]  /*3810*/  IADD3.X R99, R191.reuse, UR12, RZ, P2, !PT ;  /* 0x0000000cbf637c10 */ /* 0x040fe400097fe4ff */
[----:B------:R-:W-:Y:S02]  /*3820*/  IADD3 R92, P3, R10, UR7, RZ ;  /* 0x000000070a5c7c10 */ /* 0x000fe4000ff7e0ff */
[----:B------:R-:W-:Y:S02]  /*3830*/  PRMT R134, RZ, 0x7610, R134 ;  /* 0x00007610ff867816 */ /* 0x000fe40000000086 */
[----:B--2---:R-:W-:Y:S02]  /*3840*/  PRMT R244, RZ, 0x7610, R244 ;  /* 0x00007610fff47816 */ /* 0x004fe400000000f4 */
[----:B------:R-:W-:Y:S02]  /*3850*/  PRMT R240, RZ, 0x7610, R240 ;  /* 0x00007610fff07816 */ /* 0x000fe400000000f0 */
[----:B------:R-:W-:Y:S01]  /*3860*/  PRMT R242, RZ, 0x7610, R242 ;  /* 0x00007610fff27816 */ /* 0x000fe200000000f2 */
[----:B------:R0:W2:Y:S04]  /*3870*/  @!P0 LDG.E.U8 R245, desc[UR8][R54.64] ;  /* 0x0000000836f58981 */ /* 0x0000a8000c1e1100 */
[----:B------:R1:W3:Y:S01]  /*3880*/  @!P0 LDG.E.U8 R135, desc[UR8][R52.64] ;  /* 0x0000000834878981 */ /* 0x0002e2000c1e1100 */
[----:B------:R-:W-:-:S03]  /*3890*/  IADD3.X R93, R191, UR10, RZ, P3, !PT ;  /* 0x0000000abf5d7c10 */ /* 0x000fc60009ffe4ff */
[----:B------:R4:W5:Y:S01]  /*38a0*/  @!P0 LDG.E.U8 R249, desc[UR8][R94.64] ;  /* 0x000000085ef98981 */ /* 0x000962000c1e1100 */
[----:B0-----:R-:W-:-:S03]  /*38b0*/  IADD3 R54, P2, R10, UR17, RZ ;  /* 0x000000110a367c10 */ /* 0x001fc6000ff5e0ff */
[----:B------:R-:W3:Y:S01]  /*38c0*/  @!P0 LDG.E.U8 R247, desc[UR8][R132.64] ;  /* 0x0000000884f78981 */ /* 0x000ee2000c1e1100 */
[----:B-1----:R-:W-:Y:S02]  /*38d0*/  IADD3 R52, P1, R10, UR19, RZ ;  /* 0x000000130a347c10 */ /* 0x002fe4000ff3e0ff */
[C---:B------:R-:W-:Y:S01]  /*38e0*/  IADD3.X R55, R191.reuse, UR18, RZ, P2, !PT ;  /* 0x00000012bf377c10 */ /* 0x040fe200097fe4ff */
[----:B------:R0:W5:Y:S01]  /*38f0*/  @!P0 LDG.E.U8 R134, desc[UR8][R98.64] ;  /* 0x0000000862868981 */ /* 0x000162000c1e1100 */
[----:B------:R-:W-:-:S03]  /*3900*/  IADD3.X R53, R191, UR20, RZ, P1, !PT ;  /* 0x00000014bf357c10 */ /* 0x000fc60008ffe4ff */
[----:B------:R1:W5:Y:S04]  /*3910*/  @!P0 LDG.E.U8 R244, desc[UR8][R92.64] ;  /* 0x000000085cf48981 */ /* 0x000368000c1e1100 */
[----:B------:R-:W5:Y:S04]  /*3920*/  @!P0 LDG.E.U8 R240, desc[UR8][R54.64] ;  /* 0x0000000836f08981 */ /* 0x000f68000c1e1100 */
[----:B------:R1:W5:Y:S01]  /*3930*/  @!P0 LDG.E.U8 R242, desc[UR8][R52.64] ;  /* 0x0000000834f28981 */ /* 0x000362000c1e1100 */
[----:B----4-:R-:W-:Y:S02]  /*3940*/  LOP3.LUT R95, R96, 0x3, RZ, 0xc0, !PT ;  /* 0x00000003605f7812 */ /* 0x010fe400078ec0ff */
[----:B0-----:R-:W-:-:S02]  /*3950*/  SHF.R.S32.HI R98, RZ, 0x2, R96 ;  /* 0x00000002ff627819 */ /* 0x001fc40000011460 */
[----:B------:R-:W-:Y:S02]  /*3960*/  SHF.R.U32.HI R99, RZ, 0x2, R96 ;  /* 0x00000002ff637819 */ /* 0x000fe40000011660 */
[----:B------:R-:W-:Y:S01]  /*3970*/  LOP3.LUT R94, R96, 0x20, RZ, 0xc0, !PT ;  /* 0x00000020605e7812 */ /* 0x000fe200078ec0ff */
[----:B-1----:R-:W-:Y:S01]  /*3980*/  IMAD.SHL.U32 R92, R95, 0x200, RZ ;  /* 0x000002005f5c7824 */ /* 0x002fe200078e00ff */
[----:B------:R-:W-:Y:S01]  /*3990*/  SGXT R98, R98, 0x1 ;  /* 0x000000016262781a */ /* 0x000fe20000000200 */
[C---:B------:R-:W-:Y:S01]  /*39a0*/  IMAD.SHL.U32 R133, R96.reuse, 0x2, RZ ;  /* 0x0000000260857824 */ /* 0x040fe200078e00ff */
[----:B------:R-:W-:Y:S02]  /*39b0*/  SGXT.U32 R99, R99, 0x3 ;  /* 0x000000036363781a */ /* 0x000fe40000000000 */
[----:B------:R-:W-:Y:S01]  /*39c0*/  SHF.R.U32.HI R94, RZ, 0x1, R94 ;  /* 0x00000001ff5e7819 */ /* 0x000fe2000001165e */
[----:B------:R-:W-:Y:S01]  /*39d0*/  IMAD.SHL.U32 R96, R96, 0x10, RZ ;  /* 0x0000001060607824 */ /* 0x000fe200078e00ff */
[----:B------:R-:W-:Y:S01]  /*39e0*/  LOP3.LUT R98, R98, 0x90, RZ, 0xc0, !PT ;  /* 0x0000009062627812 */ /* 0x000fe200078ec0ff */
[----:B------:R-:W-:Y:S01]  /*39f0*/  IMAD.SHL.U32 R52, R95, 0x20, RZ ;  /* 0x000000205f347824 */ /* 0x000fe200078e00ff */
[----:B------:R-:W-:-:S02]  /*3a00*/  LOP3.LUT R99, R94, R92, R99, 0xfe, !PT ;  /* 0x0000005c5e637212 */ /* 0x000fc400078efe63 */
[----:B------:R-:W-:Y:S02]  /*3a10*/  LOP3.LUT R133, R98, 0x10, R133, 0x78, !PT ;  /* 0x0000001062857812 */ /* 0x000fe400078e7885 */
[----:B------:R-:W-:Y:S02]  /*3a20*/  LOP3.LUT R96, R96, 0x100, RZ, 0xc0, !PT ;  /* 0x0000010060607812 */ /* 0x000fe400078ec0ff */
[----:B------:R-:W-:Y:S02]  /*3a30*/  LOP3.LUT R99, R99, R52, RZ, 0xfc, !PT ;  /* 0x0000003463637212 */ /* 0x000fe400078efcff */
[----:B------:R-:W-:Y:S02]  /*3a40*/  IADD3 R133, R133, UR5, R96 ;  /* 0x0000000585857c10 */ /* 0x000fe4000fffe060 */
[C---:B------:R-:W-:Y:S01]  /*3a50*/  LOP3.LUT R96, R99.reuse, 0x10, RZ, 0x3c, !PT ;  /* 0x0000001063607812 */ /* 0x040fe200078e3cff */
[----:B------:R-:W-:Y:S01]  /*3a60*/  LDS.U8 R246, [R99+UR5] ;  /* 0x0000000563f67984 */ /* 0x000fe20008000000 */
[----:B------:R-:W-:-:S02]  /*3a70*/  LOP3.LUT R98, R99, 0x20, RZ, 0x3c, !PT ;  /* 0x0000002063627812 */ /* 0x000fc400078e3cff */
[C---:B------:R-:W-:Y:S01]  /*3a80*/  LOP3.LUT R188, R99.reuse, 0x30, RZ, 0x3c, !PT ;  /* 0x0000003063bc7812 */ /* 0x040fe200078e3cff */
[----:B------:R-:W-:Y:S01]  /*3a90*/  LDS.U8 R251, [R99+UR5+0x88] ;  /* 0x0000880563fb7984 */ /* 0x000fe20008000000 */
[C---:B------:R-:W-:Y:S02]  /*3aa0*/  LOP3.LUT R190, R99.reuse, 0x40, RZ, 0x3c, !PT ;  /* 0x0000004063be7812 */ /* 0x040fe400078e3cff */
[C---:B------:R-:W-:Y:S01]  /*3ab0*/  LOP3.LUT R53, R99.reuse, 0x50, RZ, 0x3c, !PT ;  /* 0x0000005063357812 */ /* 0x040fe200078e3cff */
[----:B------:R-:W-:Y:S01]  /*3ac0*/  LDS.U8 R132, [R99+UR5+0x8] ;  /* 0x0000080563847984 */ /* 0x000fe20008000000 */
[C---:B------:R-:W-:Y:S02]  /*3ad0*/  LOP3.LUT R54, R99.reuse, 0x60, RZ, 0x3c, !PT ;  /* 0x0000006063367812 */ /* 0x040fe400078e3cff */
[----:B------:R-:W-:Y:S01]  /*3ae0*/  LOP3.LUT R55, R99, 0x70, RZ, 0x3c, !PT ;  /* 0x0000007063377812 */ /* 0x000fe200078e3cff */
[----:B------:R-:W-:Y:S01]  /*3af0*/  IMAD.IADD R52, R52, 0x1, R133 ;  /* 0x0000000134347824 */ /* 0x000fe200078e0285 */
[----:B------:R-:W-:Y:S04]  /*3b00*/  LDS.U8 R95, [R99+UR5+0x800] ;  /* 0x00080005635f7984 */ /* 0x000fe80008000000 */
[----:B------:R-:W0:Y:S04]  /*3b10*/  LDS.U8 R133, [R99+UR5+0x80] ;  /* 0x0000800563857984 */ /* 0x000e280008000000 */
[----:B------:R-:W1:Y:S04]  /*3b20*/  LDS.U8 R94, [R99+UR5+0x888] ;  /* 0x00088805635e7984 */ /* 0x000e680008000000 */
[----:B------:R-:W-:Y:S04]  /*3b30*/  LDS.U8 R92, [R99+UR5+0x808] ;  /* 0x00080805635c7984 */ /* 0x000fe80008000000 */
[----:B------:R-:W4:Y:S04]  /*3b40*/  LDS.U8 R93, [R99+UR5+0x880] ;  /* 0x00088005635d7984 */ /* 0x000f280008000000 */
[----:B------:R-:W-:Y:S04]  /*3b50*/  LDS.U8 R212, [R96+UR5+0x100] ;  /* 0x0001000560d47984 */ /* 0x000fe80008000000 */
[----:B------:R-:W-:Y:S04]  /*3b60*/  LDS.U8 R215, [R96+UR5+0x188] ;  /* 0x0001880560d77984 */ /* 0x000fe80008000000 */
[----:B------:R-:W-:Y:S04]  /*3b70*/  LDS.U8 R214, [R96+UR5+0x108] ;  /* 0x0001080560d67984 */ /* 0x000fe80008000000 */
[----:B------:R-:W-:Y:S04]  /*3b80*/  LDS.U8 R217, [R96+UR5+0x180] ;  /* 0x0001800560d97984 */ /* 0x000fe80008000000 */
[----:B------:R-:W-:Y:S04]  /*3b90*/  LDS.U8 R216, [R96+UR5+0x900] ;  /* 0x0009000560d87984 */ /* 0x000fe80008000000 */
[----:B------:R-:W-:Y:S04]  /*3ba0*/  LDS.U8 R219, [R96+UR5+0x988] ;  /* 0x0009880560db7984 */ /* 0x000fe80008000000 */
[----:B------:R-:W-:Y:S04]  /*3bb0*/  LDS.U8 R218, [R96+UR5+0x908] ;  /* 0x0009080560da7984 */ /* 0x000fe80008000000 */
[----:B------:R-:W-:Y:S04]  /*3bc0*/  LDS.U8 R221, [R96+UR5+0x980] ;  /* 0x0009800560dd7984 */ /* 0x000fe80008000000 */
[----:B------:R-:W-:Y:S04]  /*3bd0*/  LDS.U8 R232, [R98+UR5] ;  /* 0x0000000562e87984 */ /* 0x000fe80008000000 */
        /* <DEDUP_REMOVED lines=16> */
[----:B------:R-:W4:Y:S04]  /*3ce0*/  LDS.U8 R99, [R190+UR5+0x88] ;  /* 0x00008805be637984 */ /* 0x000f280008000000 */
[----:B------:R-:W-:Y:S04]  /*3cf0*/  LDS.U8 R98, [R190+UR5+0x8] ;  /* 0x00000805be627984 */ /* 0x000fe80008000000 */
[----:B------:R-:W4:Y:S04]  /*3d00*/  LDS.U8 R231, [R190+UR5+0x80] ;  /* 0x00008005bee77984 */ /* 0x000f280008000000 */
[----:B------:R-:W-:Y:S04]  /*3d10*/  LDS.U8 R228, [R190+UR5+0x800] ;  /* 0x00080005bee47984 */ /* 0x000fe80008000000 */
[----:B------:R-:W4:Y:S04]  /*3d20*/  LDS.U8 R233, [R190+UR5+0x888] ;  /* 0x00088805bee97984 */ /* 0x000f280008000000 */
        /* <DEDUP_REMOVED lines=25> */
[----:B------:R-:W-:Y:S01]  /*3ec0*/  LDS.U8 R201, [R53+UR5+0x980] ;  /* 0x0009800535c97984 */ /* 0x000fe20008000000 */
[----:B------:R-:W-:Y:S06]  /*3ed0*/  BAR.SYNC.DEFER_BLOCKING 0x0 ;  /* 0x0000000000007b1d */ /* 0x000fec0000010000 */
[----:B--2---:R-:W-:Y:S04]  /*3ee0*/  STS.U8 [R0+UR5], R245 ;  /* 0x000000f500007988 */ /* 0x004fe80008000005 */
[----:B---3--:R-:W-:Y:S04]  /*3ef0*/  STS.U8 [R0+UR5+0x40], R247 ;  /* 0x000040f700007988 */ /* 0x008fe80008000005 */
[----:B-----5:R-:W-:Y:S04]  /*3f00*/  STS.U8 [R0+UR5+0x100], R249 ;  /* 0x000100f900007988 */ /* 0x020fe80008000005 */
[----:B------:R-:W-:Y:S04]  /*3f10*/  STS.U8 [R0+UR5+0x140], R135 ;  /* 0x0001408700007988 */ /* 0x000fe80008000005 */
[----:B------:R-:W-:Y:S04]  /*3f20*/  STS.U8 [R97+UR5+0x80], R244 ;  /* 0x000080f461007988 */ /* 0x000fe80008000005 */
[----:B------:R-:W-:Y:S04]  /*3f30*/  STS.U8 [R97+UR5+0xc0], R134 ;  /* 0x0000c08661007988 */ /* 0x000fe80008000005 */
[----:B------:R-:W-:Y:S04]  /*3f40*/  STS.U8 [R97+UR5+0x180], R240 ;  /* 0x000180f061007988 */ /* 0x000fe80008000005 */
[----:B------:R2:W-:Y:S01]  /*3f50*/  STS.U8 [R97+UR5+0x1c0], R242 ;  /* 0x0001c0f261007988 */ /* 0x0005e20008000005 */
[----:B------:R-:W-:Y:S06]  /*3f60*/  BAR.SYNC.DEFER_BLOCKING 0x0 ;  /* 0x0000000000007b1d */ /* 0x000fec0000010000 */
[----:B------:R-:W3:Y:S01]  /*3f70*/  LDSM.16.M88.4 R52, [R52] ;  /* 0x000000003434783b */ /* 0x000ee20000000200 */
[----:B0-----:R-:W-:-:S02]  /*3f80*/  IMAD R132, R133, 0x100, R132 ;  /* 0x0000010085847824 */ /* 0x001fc400078e0284 */
[----:B-1----:R-:W-:Y:S02]  /*3f90*/  IMAD R94, R94, 0x100, R95 ;  /* 0x000001005e5e7824 */ /* 0x002fe400078e025f */
[----:B------:R-:W-:Y:S02]  /*3fa0*/  IMAD R246, R251, 0x100, R246 ;  /* 0x00000100fbf67824 */ /* 0x000fe400078e02f6 */
[----:B----4-:R-:W-:Y:S01]  /*3fb0*/  IMAD R95, R93, 0x100, R92 ;  /* 0x000001005d5f7824 */ /* 0x010fe200078e025c */
[----:B------:R-:W-:Y:S02]  /*3fc0*/  F2FP.F16.E4M3.UNPACK_B R93, R132 ;  /* 0x00000084ff5d723e */ /* 0x000fe400020006ff */
[----:B------:R-:W-:Y:S02]  /*3fd0*/  F2FP.F16.E4M3.UNPACK_B R92, R246 ;  /* 0x000000f6ff5c723e */ /* 0x000fe400020006ff */
[----:B------:R-:W-:Y:S02]  /*3fe0*/  F2FP.F16.E4M3.UNPACK_B R94, R94 ;  /* 0x0000005eff5e723e */ /* 0x000fe400020006ff */
[----:B------:R-:W-:Y:S01]  /*3ff0*/  F2FP.F16.E4M3.UNPACK_B R95, R95 ;  /* 0x0000005fff5f723e */ /* 0x000fe200020006ff */
[----:B------:R-:W-:-:S02]  /*4000*/  IMAD R96, R99, 0x100, R96 ;  /* 0x0000010063607824 */ /* 0x000fc400078e0260 */
[----:B--2---:R-:W-:Y:S02]  /*4010*/  IMAD R97, R231, 0x100, R98 ;  /* 0x00000100e7617824 */ /* 0x004fe400078e0262 */
[----:B------:R-:W-:Y:S01]  /*4020*/  IMAD R98, R233, 0x100, R228 ;  /* 0x00000100e9627824 */ /* 0x000fe200078e02e4 */
[----:B---3--:R-:W-:Y:S02]  /*4030*/  F2FP.F16.E4M3.UNPACK_B R132, R52 ;  /* 0x00000034ff84723e */ /* 0x008fe400020006ff */
[----:B------:R-:W-:Y:S02]  /*4040*/  F2FP.F16.E4M3.UNPACK_B R133, R53 ;  /* 0x00000035ff85723e */ /* 0x000fe400020006ff */
[----:B------:R-:W-:Y:S02]  /*4050*/  F2FP.F16.E4M3.UNPACK_B R134, R54 ;  /* 0x00000036ff86723e */ /* 0x000fe400020006ff */
[----:B------:R-:W-:-:S03]  /*4060*/  F2FP.F16.E4M3.UNPACK_B R135, R55 ;  /* 0x00000037ff87723e */ /* 0x000fc600020006ff */
[C---:B------:R-:W-:Y:S06]  /*4070*/  HMMA.16816.F32 R84, R92.reuse, R132, R84 ;  /* 0x000000845c54723c */ /* 0x040fec0000001854 */
[----:B------:R-:W-:Y:S07]  /*4080*/  HMMA.16816.F32 R80, R92, R134, R80 ;  /* 0x000000865c50723c */ /* 0x000fee0000001850 */
[----:B------:R-:W-:-:S02]  /*4090*/  IMAD R92, R237, 0x100, R232 ;  /* 0x00000100ed5c7824 */ /* 0x000fc400078e02e8 */
[----:B------:R-:W-:Y:S02]  /*40a0*/  IMAD R93, R239, 0x100, R234 ;  /* 0x00000100ef5d7824 */ /* 0x000fe400078e02ea */
[----:B------:R-:W-:Y:S02]  /*40b0*/  IMAD R94, R241, 0x100, R236 ;  /* 0x00000100f15e7824 */ /* 0x000fe400078e02ec */
[----:B------:R-:W-:Y:S01]  /*40c0*/  IMAD R95, R243, 0x100, R238 ;  /* 0x00000100f35f7824 */ /* 0x000fe200078e02ee */
[----:B------:R-:W-:Y:S02]  /*40d0*/  F2FP.F16.E4M3.UNPACK_B R92, R92 ;  /* 0x0000005cff5c723e */ /* 0x000fe400020006ff */
[----:B------:R-:W-:Y:S02]  /*40e0*/  F2FP.F16.E4M3.UNPACK_B R93, R93 ;  /* 0x0000005dff5d723e */ /* 0x000fe400020006ff */
[----:B------:R-:W-:Y:S02]  /*40f0*/  F2FP.F16.E4M3.UNPACK_B R94, R94 ;  /* 0x0000005eff5e723e */ /* 0x000fe400020006ff */
[----:B------:R-:W-:Y:S01]  /*4100*/  F2FP.F16.E4M3.UNPACK_B R95, R95 ;  /* 0x0000005fff5f723e */ /* 0x000fe200020006ff */
[----:B------:R-:W-:-:S06]  /*4110*/  IMAD R99, R235, 0x100, R230 ;  /* 0x00000100eb637824 */ /* 0x000fcc00078e02e6 */
[C---:B------:R-:W-:Y:S06]  /*4120*/  HMMA.16816.F32 R76, R92.reuse, R132, R76 ;  /* 0x000000845c4c723c */ /* 0x040fec000000184c */
[----:B------:R-:W-:Y:S01]  /*4130*/  HMMA.16816.F32 R72, R92, R134, R72 ;  /* 0x000000865c48723c */ /* 0x000fe20000001848 */
[----:B------:R-:W-:-:S06]  /*4140*/  F2FP.F16.E4M3.UNPACK_B R96, R96 ;  /* 0x00000060ff60723e */ /* 0x000fcc00020006ff */
[----:B------:R-:W-:Y:S02]  /*4150*/  IMAD R92, R223, 0x100, R220 ;  /* 0x00000100df5c7824 */ /* 0x000fe400078e02dc */
[----:B------:R-:W-:Y:S02]  /*4160*/  IMAD R93, R225, 0x100, R222 ;  /* 0x00000100e15d7824 */ /* 0x000fe400078e02de */
[----:B------:R-:W-:Y:S02]  /*4170*/  IMAD R94, R227, 0x100, R224 ;  /* 0x00000100e35e7824 */ /* 0x000fe400078e02e0 */
[----:B------:R-:W-:Y:S01]  /*4180*/  IMAD R95, R229, 0x100, R226 ;  /* 0x00000100e55f7824 */ /* 0x000fe200078e02e2 */
[----:B------:R-:W-:Y:S02]  /*4190*/  F2FP.F16.E4M3.UNPACK_B R97, R97 ;  /* 0x00000061ff61723e */ /* 0x000fe400020006ff */
[----:B------:R-:W-:Y:S02]  /*41a0*/  F2FP.F16.E4M3.UNPACK_B R98, R98 ;  /* 0x00000062ff62723e */ /* 0x000fe400020006ff */
[----:B------:R-:W-:-:S02]  /*41b0*/  F2FP.F16.E4M3.UNPACK_B R99, R99 ;  /* 0x00000063ff63723e */ /* 0x000fc400020006ff */
[----:B------:R-:W-:Y:S02]  /*41c0*/  F2FP.F16.E4M3.UNPACK_B R92, R92 ;  /* 0x0000005cff5c723e */ /* 0x000fe400020006ff */
[----:B------:R-:W-:Y:S02]  /*41d0*/  F2FP.F16.E4M3.UNPACK_B R93, R93 ;  /* 0x0000005dff5d723e */ /* 0x000fe400020006ff */
[----:B------:R-:W-:Y:S02]  /*41e0*/  F2FP.F16.E4M3.UNPACK_B R94, R94 ;  /* 0x0000005eff5e723e */ /* 0x000fe400020006ff */
[----:B------:R-:W-:Y:S01]  /*41f0*/  F2FP.F16.E4M3.UNPACK_B R95, R95 ;  /* 0x0000005fff5f723e */ /* 0x000fe200020006ff */
[----:B------:R-:W-:Y:S01]  /*4200*/  HMMA.16816.F32 R68, R96, R132, R68 ;  /* 0x000000846044723c */ /* 0x000fe20000001844 */
[----:B------:R-:W-:-:S05]  /*4210*/  IMAD R206, R206, 0x100, R209 ;  /* 0x00000100cece7824 */ /* 0x000fca00078e02d1 */
[----:B------:R-:W-:Y:S06]  /*4220*/  HMMA.16816.F32 R64, R96, R134, R64 ;  /* 0x000000866040723c */ /* 0x000fec0000001840 */
[C---:B------:R-:W-:Y:S06]  /*4230*/  HMMA.16816.F32 R60, R92.reuse, R132, R60 ;  /* 0x000000845c3c723c */ /* 0x040fec000000183c */
[----:B------:R-:W-:Y:S01]  /*4240*/  HMMA.16816.F32 R56, R92, R134, R56 ;  /* 0x000000865c38723c */ /* 0x000fe20000001838 */
[----:B------:R-:W-:Y:S01]  /*4250*/  F2FP.F16.E4M3.UNPACK_B R132, R52.H1 ;  /* 0x00000034ff84723e */ /* 0x000fe200030006ff */
[----:B------:R-:W-:Y:S01]  /*4260*/  IMAD R52, R210, 0x100, R213 ;  /* 0x00000100d2347824 */ /* 0x000fe200078e02d5 */
[----:B------:R-:W-:Y:S01]  /*4270*/  F2FP.F16.E4M3.UNPACK_B R133, R53.H1 ;  /* 0x00000035ff85723e */ /* 0x000fe200030006ff */
[----:B------:R-:W-:-:S03]  /*4280*/  IMAD R53, R208, 0x100, R211 ;  /* 0x00000100d0357824 */ /* 0x000fc600078e02d3 */
[----:B------:R-:W-:Y:S01]  /*4290*/  F2FP.F16.E4M3.UNPACK_B R135, R55.H1 ;  /* 0x00000037ff87723e */ /* 0x000fe200030006ff */
[----:B------:R-:W-:Y:S01]  /*42a0*/  IMAD R55, R204, 0x100, R207 ;  /* 0x00000100cc377824 */ /* 0x000fe200078e02cf */
[----:B------:R-:W-:Y:S02]  /*42b0*/  F2FP.F16.E4M3.UNPACK_B R134, R54.H1 ;  /* 0x00000036ff86723e */ /* 0x000fe400030006ff */
[----:B------:R-:W-:Y:S02]  /*42c0*/  F2FP.F16.E4M3.UNPACK_B R52, R52 ;  /* 0x00000034ff34723e */ /* 0x000fe400020006ff */
[----:B------:R-:W-:Y:S02]  /*42d0*/  F2FP.F16.E4M3.UNPACK_B R53, R53 ;  /* 0x00000035ff35723e */ /* 0x000fe400020006ff */
[----:B------:R-:W-:Y:S02]  /*42e0*/  F2FP.F16.E4M3.UNPACK_B R54, R206 ;  /* 0x000000ceff36723e */ /* 0x000fe400020006ff */
[----:B------:R-:W-:Y:S01]  /*42f0*/  F2FP.F16.E4M3.UNPACK_B R55, R55 ;  /* 0x00000037ff37723e */ /* 0x000fe200020006ff */
[----:B------:R-:W-:Y:S01]  /*4300*/  UIADD3 UR6, UR6, -0x1, URZ ;  /* 0xffffffff06067890 */ /* 0x000fe2000fffe03f */
[----:B------:R-:W-:-:S02]  /*4310*/  IMAD R96, R215, 0x100, R212 ;  /* 0x00000100d7607824 */ /* 0x000fc400078e02d4 */
[----:B------:R-:W-:Y:S02]  /*4320*/  IMAD R97, R217, 0x100, R214 ;  /* 0x00000100d9617824 */ /* 0x000fe400078e02d6 */
[----:B------:R-:W-:Y:S01]  /*4330*/  IMAD R98, R219, 0x100, R216 ;  /* 0x00000100db627824 */ /* 0x000fe200078e02d8 */
[C---:B------:R-:W-:Y:S01]  /*4340*/  HMMA.16816.F32 R76, R52.reuse, R132, R76 ;  /* 0x00000084344c723c */ /* 0x040fe2000000184c */
[----:B------:R-:W-:Y:S01]  /*4350*/  IMAD R99, R221, 0x100, R218 ;  /* 0x00000100dd637824 */ /* 0x000fe200078e02da */
[----:B------:R-:W-:Y:S01]  /*4360*/  ISETP.NE.U32.AND P0, PT, RZ, UR6, PT ;  /* 0x00000006ff007c0c */ /* 0x000fe2000bf05070 */
[----:B------:R-:W-:Y:S02]  /*4370*/  IMAD R92, R202, 0x100, R205 ;  /* 0x00000100ca5c7824 */ /* 0x000fe400078e02cd */
[----:B------:R-:W-:Y:S01]  /*4380*/  IMAD R93, R200, 0x100, R203 ;  /* 0x00000100c85d7824 */ /* 0x000fe200078e02cb */
[----:B------:R-:W-:Y:S01]  /*4390*/  HMMA.16816.F32 R72, R52, R134, R72 ;  /* 0x000000863448723c */ /* 0x000fe20000001848 */
[----:B------:R-:W-:-:S02]  /*43a0*/  IMAD R94, R199, 0x100, R196 ;  /* 0x00000100c75e7824 */ /* 0x000fc400078e02c4 */
[----:B------:R-:W-:Y:S02]  /*43b0*/  IMAD R194, R197, 0x100, R194 ;  /* 0x00000100c5c27824 */ /* 0x000fe400078e02c2 */
[----:B------:R-:W-:Y:S02]  /*43c0*/  IMAD R192, R195, 0x100, R192 ;  /* 0x00000100c3c07824 */ /* 0x000fe400078e02c0 */
[----:B------:R-:W-:Y:S02]  /*43d0*/  IMAD R95, R201, 0x100, R198 ;  /* 0x00000100c95f7824 */ /* 0x000fe400078e02c6 */
[----:B------:R-:W-:Y:S02]  /*43e0*/  IMAD R54, R191, 0x100, R188 ;  /* 0x00000100bf367824 */ /* 0x000fe400078e02bc */
[----:B------:R-:W-:Y:S01]  /*43f0*/  IMAD R55, R190, 0x100, R193 ;  /* 0x00000100be377824 */ /* 0x000fe200078e02c1 */
[----:B------:R-:W-:Y:S01]  /*4400*/  F2FP.F16.E4M3.UNPACK_B R96, R96 ;  /* 0x00000060ff60723e */ /* 0x000fe200020006ff */
[----:B------:R-:W-:Y:S01]  /*4410*/  USHF.R.S32.HI UR21, URZ, 0x1f, UR4 ;  /* 0x0000001f3f157899 */ /* 0x000fe20008011404 */
[----:B------:R-:W-:-:S02]  /*4420*/  F2FP.F16.E4M3.UNPACK_B R97, R97 ;  /* 0x00000061ff61723e */ /* 0x000fc400020006ff */
[----:B------:R-:W-:Y:S02]  /*4430*/  F2FP.F16.E4M3.UNPACK_B R98, R98 ;  /* 0x00000062ff62723e */ /* 0x000fe400020006ff */
[----:B------:R-:W-:Y:S02]  /*4440*/  F2FP.F16.E4M3.UNPACK_B R99, R99 ;  /* 0x00000063ff63723e */ /* 0x000fe400020006ff */
[----:B------:R-:W-:Y:S02]  /*4450*/  F2FP.F16.E4M3.UNPACK_B R92, R92 ;  /* 0x0000005cff5c723e */ /* 0x000fe400020006ff */
[----:B------:R-:W-:Y:S02]  /*4460*/  F2FP.F16.E4M3.UNPACK_B R93, R93 ;  /* 0x0000005dff5d723e */ /* 0x000fe400020006ff */
[----:B------:R-:W-:Y:S02]  /*4470*/  F2FP.F16.E4M3.UNPACK_B R94, R94 ;  /* 0x0000005eff5e723e */ /* 0x000fe400020006ff */
[----:B------:R-:W-:-:S02]  /*4480*/  F2FP.F16.E4M3.UNPACK_B R95, R95 ;  /* 0x0000005fff5f723e */ /* 0x000fc400020006ff */
[----:B------:R-:W-:Y:S02]  /*4490*/  F2FP.F16.E4M3.UNPACK_B R52, R194 ;  /* 0x000000c2ff34723e */ /* 0x000fe400020006ff */
[----:B------:R-:W-:Y:S02]  /*44a0*/  F2FP.F16.E4M3.UNPACK_B R53, R192 ;  /* 0x000000c0ff35723e */ /* 0x000fe400020006ff */
[----:B------:R-:W-:Y:S02]  /*44b0*/  F2FP.F16.E4M3.UNPACK_B R54, R54 ;  /* 0x00000036ff36723e */ /* 0x000fe400020006ff */
[----:B------:R-:W-:Y:S01]  /*44c0*/  F2FP.F16.E4M3.UNPACK_B R55, R55 ;  /* 0x00000037ff37723e */ /* 0x000fe200020006ff */
[----:B------:R-:W-:Y:S02]  /*44d0*/  UIADD3 UR19, UP0, UR4, UR19, URZ ;  /* 0x0000001304137290 */ /* 0x000fe4000ff1e03f */
[----:B------:R-:W-:Y:S01]  /*44e0*/  IADD3 R7, P1, R7, UR4, RZ ;  /* 0x0000000407077c10 */ /* 0x000fe2000ff3e0ff */
[----:B------:R-:W-:-:S02]  /*44f0*/  UIADD3 UR17, UP1, UR4, UR17, URZ ;  /* 0x0000001104117290 */ /* 0x000fc4000ff3e03f */
[----:B------:R-:W-:Y:S01]  /*4500*/  IADD3 R13, P2, R13, UR4, RZ ;  /* 0x000000040d0d7c10 */ /* 0x000fe2000ff5e0ff */
[----:B------:R-:W-:Y:S02]  /*4510*/  UIADD3 UR15, UP2, UR4, UR15, URZ ;  /* 0x0000000f040f7290 */ /* 0x000fe4000ff5e03f */
[----:B------:R-:W-:Y:S02]  /*4520*/  UIADD3 UR13, UP3, UR4, UR13, URZ ;  /* 0x0000000d040d7290 */ /* 0x000fe4000ff7e03f */
[----:B------:R-:W-:Y:S02]  /*4530*/  UIADD3 UR11, UP4, UR4, UR11, URZ ;  /* 0x0000000b040b7290 */ /* 0x000fe4000ff9e03f */
[----:B------:R-:W-:Y:S01]  /*4540*/  UIADD3 UR7, UP5, UR4, UR7, URZ ;  /* 0x0000000704077290 */ /* 0x000fe2000ffbe03f */
[----:B------:R-:W-:Y:S01]  /*4550*/  IADD3 R14, P3, R3, R14, RZ ;  /* 0x0000000e030e7210 */ /* 0x000fe20007f7e0ff */
[----:B------:R-:W-:Y:S01]  /*4560*/  HMMA.16816.F32 R84, R96, R132, R84 ;  /* 0x000000846054723c */ /* 0x000fe20000001854 */
[----:B------:R-:W-:-:S02]  /*4570*/  UIADD3.X UR20, UR21, UR20, URZ, UP0, !UPT ;  /* 0x0000001415147290 */ /* 0x000fc400087fe43f */
[----:B------:R-:W-:Y:S01]  /*4580*/  IADD3.X R8, R8, UR21, RZ, P1, !PT ;  /* 0x0000001508087c10 */ /* 0x000fe20008ffe4ff */
[----:B------:R-:W-:Y:S02]  /*4590*/  UIADD3.X UR18, UR21, UR18, URZ, UP1, !UPT ;  /* 0x0000001215127290 */ /* 0x000fe40008ffe43f */
[----:B------:R-:W-:Y:S01]  /*45a0*/  IADD3.X R187, R187, UR21, RZ, P2, !PT ;  /* 0x00000015bbbb7c10 */ /* 0x000fe200097fe4ff */
[----:B------:R-:W-:Y:S01]  /*45b0*/  UIADD3.X UR16, UR21, UR16, URZ, UP2, !UPT ;  /* 0x0000001015107290 */ /* 0x000fe200097fe43f */
[----:B------:R-:W-:Y:S01]  /*45c0*/  HMMA.16816.F32 R80, R96, R134, R80 ;  /* 0x000000866050723c */ /* 0x000fe20000001850 */
[----:B------:R-:W-:Y:S02]  /*45d0*/  UIADD3.X UR14, UR21, UR14, URZ, UP3, !UPT ;  /* 0x0000000e150e7290 */ /* 0x000fe40009ffe43f */
[----:B------:R-:W-:Y:S02]  /*45e0*/  UIADD3.X UR12, UR21, UR12, URZ, UP4, !UPT ;  /* 0x0000000c150c7290 */ /* 0x000fe4000a7fe43f */
[----:B------:R-:W-:Y:S01]  /*45f0*/  UIADD3.X UR10, UR21, UR10, URZ, UP5, !UPT ;  /* 0x0000000a150a7290 */ /* 0x000fe2000affe43f */
[----:B------:R-:W-:Y:S01]  /*4600*/  HMMA.16816.F32 R68, R92, R132, R68 ;  /* 0x000000845c44723c */ /* 0x000fe20000001844 */
[----:B------:R-:W-:Y:S01]  /*4610*/  LEA.HI.X.SX32 R189, R3, R189, 0x1, P3 ;  /* 0x000000bd03bd7211 */ /* 0x000fe200018f0eff */
[----:B------:R-:W-:-:S04]  /*4620*/  VIADD R9, R9, 0xffffffe0 ;  /* 0xffffffe009097836 */ /* 0x000fc80000000000 */
[----:B------:R-:W-:Y:S06]  /*4630*/  HMMA.16816.F32 R64, R92, R134, R64 ;  /* 0x000000865c40723c */ /* 0x000fec0000001840 */
[C---:B------:R-:W-:Y:S06]  /*4640*/  HMMA.16816.F32 R60, R52.reuse, R132, R60 ;  /* 0x00000084343c723c */ /* 0x040fec000000183c */
[----:B------:R-:W-:Y:S01]  /*4650*/  HMMA.16816.F32 R56, R52, R134, R56 ;  /* 0x000000863438723c */ /* 0x000fe20000001838 */
[----:B------:R-:W-:-:S08]  /*4660*/  NOP ;  /* 0x0000000000007918 */ /* 0x000fd00000000000 */
[----:B------:R-:W-:-:S15]  /*4670*/  @P0 BRA `(.L_x_2) ;  /* 0xffffffd800600947 */ /* 0x000fde000383ffff */
.L_x_1:
[----:B------:R-:W0:Y:S01]  /*4680*/  S2R R16, SR_TID.X ;  /* 0x0000000000107919 */ /* 0x000e220000002100 */
[----:B------:R-:W-:Y:S01]  /*4690*/  F2FP.SATFINITE.E4M3.F32.PACK_AB_MERGE_C R84, R85, R84, RZ ;  /* 0x000000545554723e */ /* 0x000fe200048070ff */
[----:B------:R-:W-:Y:S01]  /*46a0*/  ULDC.64 UR10, c[0x0][0x228] ;  /* 0x00008a00000a7ab9 */ /* 0x000fe20000000a00 */
[----:B------:R-:W-:Y:S01]  /*46b0*/  F2FP.SATFINITE.E4M3.F32.PACK_AB_MERGE_C R68, R69, R68, RZ ;  /* 0x000000444544723e */ /* 0x000fe200048070ff */
[----:B------:R-:W1:Y:S01]  /*46c0*/  LDC R23, c[0x0][0x244] ;  /* 0x00009100ff177b82 */ /* 0x000e620000000800 */
[----:B------:R-:W-:Y:S01]  /*46d0*/  LOP3.LUT R84, R84, 0xffff, RZ, 0xc0, !PT ;  /* 0x0000ffff54547812 */ /* 0x000fe200078ec0ff */
[----:B------:R-:W-:Y:S01]  /*46e0*/  ULDC UR6, c[0x0][0x248] ;  /* 0x0000920000067ab9 */ /* 0x000fe20000000800 */
[----:B------:R-:W-:Y:S02]  /*46f0*/  LOP3.LUT R11, R68, 0xffff, RZ, 0xc0, !PT ;  /* 0x0000ffff440b7812 */ /* 0x000fe400078ec0ff */
[----:B------:R-:W-:Y:S02]  /*4700*/  SHF.R.U32.HI R3, RZ, 0x8, R84 ;  /* 0x00000008ff037819 */ /* 0x000fe40000011654 */
[----:B------:R-:W-:-:S02]  /*4710*/  SHF.R.U32.HI R7, RZ, 0x8, R11 ;  /* 0x00000008ff077819 */ /* 0x000fc4000001160b */
[----:B------:R-:W-:Y:S02]  /*4720*/  LOP3.LUT R6, R6, 0xf0, RZ, 0xc0, !PT ;  /* 0x000000f006067812 */ /* 0x000fe400078ec0ff */
[----:B------:R-:W-:Y:S02]  /*4730*/  LOP3.LUT R7, R7, 0xffff, RZ, 0xc0, !PT ;  /* 0x0000ffff07077812 */ /* 0x000fe400078ec0ff */
[----:B------:R-:W-:Y:S02]  /*4740*/  F2FP.SATFINITE.E4M3.F32.PACK_AB_MERGE_C R86, R87, R86, RZ ;  /* 0x000000565756723e */ /* 0x000fe400048070ff */
[----:B------:R-:W-:Y:S02]  /*4750*/  F2FP.SATFINITE.E4M3.F32.PACK_AB_MERGE_C R76, R77, R76, RZ ;  /* 0x0000004c4d4c723e */ /* 0x000fe400048070ff */
[----:B------:R-:W-:Y:S02]  /*4760*/  F2FP.SATFINITE.E4M3.F32.PACK_AB_MERGE_C R70, R71, R70, RZ ;  /* 0x000000464746723e */ /* 0x000fe400048070ff */
[----:B------:R-:W-:-:S02]  /*4770*/  F2FP.SATFINITE.E4M3.F32.PACK_AB_MERGE_C R60, R61, R60, RZ ;  /* 0x0000003c3d3c723e */ /* 0x000fc400048070ff */
[----:B------:R-:W-:Y:S02]  /*4780*/  F2FP.SATFINITE.E4M3.F32.PACK_AB_MERGE_C R78, R79, R78, RZ ;  /* 0x0000004e4f4e723e */ /* 0x000fe400048070ff */
[----:B------:R-:W-:Y:S02]  /*4790*/  F2FP.SATFINITE.E4M3.F32.PACK_AB_MERGE_C R62, R63, R62, RZ ;  /* 0x0000003e3f3e723e */ /* 0x000fe400048070ff */
[----:B------:R-:W-:Y:S02]  /*47a0*/  PRMT R12, R84, 0x3340, R11 ;  /* 0x00003340540c7816 */ /* 0x000fe4000000000b */
[----:B------:R-:W-:Y:S01]  /*47b0*/  LOP3.LUT R86, R86, 0xffff, RZ, 0xc0, !PT ;  /* 0x0000ffff56567812 */ /* 0x000fe200078ec0ff */
[----:B0-----:R-:W-:Y:S01]  /*47c0*/  IMAD.SHL.U32 R8, R16, 0x20, RZ ;  /* 0x0000002010087824 */ /* 0x001fe200078e00ff */
[----:B------:R-:W-:Y:S02]  /*47d0*/  LOP3.LUT R76, R76, 0xffff, RZ, 0xc0, !PT ;  /* 0x0000ffff4c4c7812 */ /* 0x000fe400078ec0ff */
[----:B------:R-:W-:-:S02]  /*47e0*/  LOP3.LUT R78, R78, 0xffff, RZ, 0xc0, !PT ;  /* 0x0000ffff4e4e7812 */ /* 0x000fc400078ec0ff */
[----:B------:R-:W-:Y:S02]  /*47f0*/  LOP3.LUT R9, R8, 0x200, RZ, 0xc0, !PT ;  /* 0x0000020008097812 */ /* 0x000fe400078ec0ff */
[----:B------:R-:W-:Y:S02]  /*4800*/  LOP3.LUT R8, R3, 0xffff, RZ, 0xc0, !PT ;  /* 0x0000ffff03087812 */ /* 0x000fe400078ec0ff */
[----:B------:R-:W-:Y:S02]  /*4810*/  IADD3 R11, R9, UR5, R6 ;  /* 0x00000005090b7c10 */ /* 0x000fe4000fffe006 */
[----:B------:R-:W-:Y:S02]  /*4820*/  PRMT R13, R8, 0x3340, R7 ;  /* 0x00003340080d7816 */ /* 0x000fe40000000007 */
[----:B------:R-:W-:Y:S02]  /*4830*/  LOP3.LUT R7, R70, 0xffff, RZ, 0xc0, !PT ;  /* 0x0000ffff46077812 */ /* 0x000fe400078ec0ff */
[----:B------:R-:W-:-:S02]  /*4840*/  LOP3.LUT R9, R60, 0xffff, RZ, 0xc0, !PT ;  /* 0x0000ffff3c097812 */ /* 0x000fc400078ec0ff */
[----:B------:R-:W-:Y:S02]  /*4850*/  LOP3.LUT R19, R62, 0xffff, RZ, 0xc0, !PT ;  /* 0x0000ffff3e137812 */ /* 0x000fe400078ec0ff */
[----:B------:R-:W-:Y:S02]  /*4860*/  SHF.R.U32.HI R3, RZ, 0x8, R86 ;  /* 0x00000008ff037819 */ /* 0x000fe40000011656 */
[----:B------:R-:W-:Y:S02]  /*4870*/  SHF.R.U32.HI R8, RZ, 0x8, R7 ;  /* 0x00000008ff087819 */ /* 0x000fe40000011607 */
[----:B------:R-:W-:Y:S02]  /*4880*/  PRMT R15, R76, 0x3340, R9 ;  /* 0x000033404c0f7816 */ /* 0x000fe40000000009 */
[----:B------:R-:W-:Y:S02]  /*4890*/  PRMT R14, R86, 0x3340, R7 ;  /* 0x00003340560e7816 */ /* 0x000fe40000000007 */
[----:B------:R-:W-:-:S02]  /*48a0*/  SHF.R.U32.HI R6, RZ, 0x8, R76 ;  /* 0x00000008ff067819 */ /* 0x000fc4000001164c */
[----:B------:R-:W-:Y:S02]  /*48b0*/  SHF.R.U32.HI R9, RZ, 0x8, R9 ;  /* 0x00000008ff097819 */ /* 0x000fe40000011609 */
[----:B------:R-:W-:Y:S02]  /*48c0*/  SHF.R.U32.HI R7, RZ, 0x8, R78 ;  /* 0x00000008ff077819 */ /* 0x000fe4000001164e */
[----:B------:R-:W-:Y:S02]  /*48d0*/  SHF.R.U32.HI R10, RZ, 0x8, R19 ;  /* 0x00000008ff0a7819 */ /* 0x000fe40000011613 */
[----:B------:R-:W-:Y:S02]  /*48e0*/  LOP3.LUT R3, R3, 0xffff, RZ, 0xc0, !PT ;  /* 0x0000ffff03037812 */ /* 0x000fe400078ec0ff */
[----:B------:R-:W-:Y:S02]  /*48f0*/  LOP3.LUT R8, R8, 0xffff, RZ, 0xc0, !PT ;  /* 0x0000ffff08087812 */ /* 0x000fe400078ec0ff */
[----:B------:R-:W-:-:S02]  /*4900*/  LOP3.LUT R6, R6, 0xffff, RZ, 0xc0, !PT ;  /* 0x0000ffff06067812 */ /* 0x000fc400078ec0ff */
[----:B------:R-:W-:Y:S02]  /*4910*/  LOP3.LUT R9, R9, 0xffff, RZ, 0xc0, !PT ;  /* 0x0000ffff09097812 */ /* 0x000fe400078ec0ff */
[----:B------:R-:W-:Y:S02]  /*4920*/  LOP3.LUT R7, R7, 0xffff, RZ, 0xc0, !PT ;  /* 0x0000ffff07077812 */ /* 0x000fe400078ec0ff */
[----:B------:R-:W-:Y:S02]  /*4930*/  LOP3.LUT R10, R10, 0xffff, RZ, 0xc0, !PT ;  /* 0x0000ffff0a0a7812 */ /* 0x000fe400078ec0ff */
[----:B------:R-:W-:Y:S02]  /*4940*/  PRMT R3, R3, 0x3340, R8 ;  /* 0x0000334003037816 */ /* 0x000fe40000000008 */
[----:B------:R-:W-:Y:S02]  /*4950*/  LOP3.LUT R16, R16, 0x20, RZ, 0xc0, !PT ;  /* 0x0000002010107812 */ /* 0x000fe400078ec0ff */
[----:B------:R-:W-:-:S02]  /*4960*/  PRMT R6, R6, 0x3340, R9 ;  /* 0x0000334006067816 */ /* 0x000fc40000000009 */
[----:B------:R-:W-:Y:S01]  /*4970*/  PRMT R17, R78, 0x3340, R19 ;  /* 0x000033404e117816 */ /* 0x000fe20000000013 */
[----:B------:R-:W-:Y:S01]  /*4980*/  IMAD R16, R16, 0x8, R11 ;  /* 0x0000000810107824 */ /* 0x000fe200078e020b */
[----:B------:R-:W-:Y:S02]  /*4990*/  PRMT R10, R7, 0x3340, R10 ;  /* 0x00003340070a7816 */ /* 0x000fe4000000000a */
[----:B------:R-:W-:Y:S02]  /*49a0*/  PRMT R12, R12, 0x5410, R13 ;  /* 0x000054100c0c7816 */ /* 0x000fe4000000000d */
[----:B------:R-:W-:Y:S01]  /*49b0*/  PRMT R13, R14, 0x5410, R3 ;  /* 0x000054100e0d7816 */ /* 0x000fe20000000003 */
[C---:B------:R-:W-:Y:S01]  /*49c0*/  VIADD R3, R4.reuse, 0x2 ;  /* 0x0000000204037836 */ /* 0x040fe20000000000 */
[----:B------:R-:W-:Y:S01]  /*49d0*/  PRMT R14, R15, 0x5410, R6 ;  /* 0x000054100f0e7816 */ /* 0x000fe20000000006 */
[----:B------:R-:W-:Y:S01]  /*49e0*/  VIADD R6, R4, 0x1 ;  /* 0x0000000104067836 */ /* 0x000fe20000000000 */
[----:B------:R-:W-:Y:S01]  /*49f0*/  PRMT R15, R17, 0x5410, R10 ;  /* 0x00005410110f7816 */ /* 0x000fe2000000000a */
[----:B------:R-:W-:Y:S01]  /*4a00*/  BAR.SYNC.DEFER_BLOCKING 0x0 ;  /* 0x0000000000007b1d */ /* 0x000fe20000010000 */
[----:B------:R-:W-:-:S02]  /*4a10*/  LEA R20, R0, UR5, 0x4 ;  /* 0x0000000500147c11 */ /* 0x000fc4000f8e20ff */
[----:B------:R-:W-:Y:S02]  /*4a20*/  F2FP.SATFINITE.E4M3.F32.PACK_AB_MERGE_C R80, R81, R80, RZ ;  /* 0x000000505150723e */ /* 0x000fe400048070ff */
[----:B------:R-:W-:Y:S01]  /*4a30*/  F2FP.SATFINITE.E4M3.F32.PACK_AB_MERGE_C R64, R65, R64, RZ ;  /* 0x000000404140723e */ /* 0x000fe200048070ff */
[----:B------:R-:W-:Y:S01]  /*4a40*/  ULDC.64 UR4, c[0x0][0x220] ;  /* 0x0000880000047ab9 */ /* 0x000fe20000000a00 */
[----:B------:R-:W-:Y:S02]  /*4a50*/  F2FP.SATFINITE.E4M3.F32.PACK_AB_MERGE_C R82, R83, R82, RZ ;  /* 0x000000525352723e */ /* 0x000fe400048070ff */
[----:B------:R-:W-:Y:S02]  /*4a60*/  F2FP.SATFINITE.E4M3.F32.PACK_AB_MERGE_C R72, R73, R72, RZ ;  /* 0x000000484948723e */ /* 0x000fe400048070ff */
[----:B------:R-:W-:Y:S02]  /*4a70*/  F2FP.SATFINITE.E4M3.F32.PACK_AB_MERGE_C R66, R67, R66, RZ ;  /* 0x000000424342723e */ /* 0x000fe400048070ff */
[----:B------:R-:W-:-:S02]  /*4a80*/  F2FP.SATFINITE.E4M3.F32.PACK_AB_MERGE_C R56, R57, R56, RZ ;  /* 0x000000383938723e */ /* 0x000fc400048070ff */
[----:B------:R-:W-:Y:S02]  /*4a90*/  F2FP.SATFINITE.E4M3.F32.PACK_AB_MERGE_C R74, R75, R74, RZ ;  /* 0x0000004a4b4a723e */ /* 0x000fe400048070ff */
[----:B------:R-:W-:Y:S02]  /*4aa0*/  F2FP.SATFINITE.E4M3.F32.PACK_AB_MERGE_C R58, R59, R58, RZ ;  /* 0x0000003a3b3a723e */ /* 0x000fe400048070ff */
[----:B------:R-:W-:Y:S02]  /*4ab0*/  ISETP.GE.AND P3, PT, R3, UR11, PT ;  /* 0x0000000b03007c0c */ /* 0x000fe4000bf66270 */
[----:B------:R-:W-:Y:S02]  /*4ac0*/  LOP3.LUT R80, R80, 0xffff, RZ, 0xc0, !PT ;  /* 0x0000ffff50507812 */ /* 0x000fe400078ec0ff */
[----:B------:R-:W-:Y:S01]  /*4ad0*/  LOP3.LUT R3, R64, 0xffff, RZ, 0xc0, !PT ;  /* 0x0000ffff40037812 */ /* 0x000fe200078ec0ff */
[----:B------:R0:W-:Y:S01]  /*4ae0*/  STSM.16.M88.4 [R16], R12 ;  /* 0x0000000c10007844 */ /* 0x0001e20000000200 */
[----:B------:R-:W-:-:S02]  /*4af0*/  LOP3.LUT R82, R82, 0xffff, RZ, 0xc0, !PT ;  /* 0x0000ffff52527812 */ /* 0x000fc400078ec0ff */
[----:B------:R-:W-:Y:S01]  /*4b00*/  LOP3.LUT R72, R72, 0xffff, RZ, 0xc0, !PT ;  /* 0x0000ffff48487812 */ /* 0x000fe200078ec0ff */
[----:B------:R-:W-:Y:S01]  /*4b10*/  BAR.SYNC.DEFER_BLOCKING 0x0 ;  /* 0x0000000000007b1d */ /* 0x000fe20000010000 */
[----:B------:R-:W-:Y:S02]  /*4b20*/  LOP3.LUT R7, R66, 0xffff, RZ, 0xc0, !PT ;  /* 0x0000ffff42077812 */ /* 0x000fe400078ec0ff */
[----:B------:R-:W-:Y:S02]  /*4b30*/  LOP3.LUT R19, R56, 0xffff, RZ, 0xc0, !PT ;  /* 0x0000ffff38137812 */ /* 0x000fe400078ec0ff */
[----:B------:R-:W-:Y:S02]  /*4b40*/  LOP3.LUT R74, R74, 0xffff, RZ, 0xc0, !PT ;  /* 0x0000ffff4a4a7812 */ /* 0x000fe400078ec0ff */
[----:B------:R-:W-:Y:S02]  /*4b50*/  LOP3.LUT R21, R58, 0xffff, RZ, 0xc0, !PT ;  /* 0x0000ffff3a157812 */ /* 0x000fe400078ec0ff */
[----:B------:R-:W-:-:S02]  /*4b60*/  SHF.R.U32.HI R0, RZ, 0x8, R80 ;  /* 0x00000008ff007819 */ /* 0x000fc40000011650 */
[--C-:B------:R-:W-:Y:S02]  /*4b70*/  PRMT R17, R80, 0x3340, R3.reuse ;  /* 0x0000334050117816 */ /* 0x100fe40000000003 */
[----:B0-----:R-:W-:Y:S02]  /*4b80*/  SHF.R.U32.HI R12, RZ, 0x8, R3 ;  /* 0x00000008ff0c7819 */ /* 0x001fe40000011603 */
[----:B------:R-:W-:Y:S02]  /*4b90*/  ISETP.GE.AND P1, PT, R6, UR11, PT ;  /* 0x0000000b06007c0c */ /* 0x000fe4000bf26270 */
[----:B------:R-:W-:Y:S02]  /*4ba0*/  SHF.R.U32.HI R3, RZ, 0x8, R82 ;  /* 0x00000008ff037819 */ /* 0x000fe40000011652 */
[--C-:B------:R-:W-:Y:S02]  /*4bb0*/  PRMT R25, R82, 0x3340, R7.reuse ;  /* 0x0000334052197816 */ /* 0x100fe40000000007 */
[----:B------:R-:W-:-:S02]  /*4bc0*/  SHF.R.U32.HI R13, RZ, 0x8, R7 ;  /* 0x00000008ff0d7819 */ /* 0x000fc40000011607 */
[----:B------:R-:W-:Y:S01]  /*4bd0*/  SHF.R.U32.HI R6, RZ, 0x8, R72 ;  /* 0x00000008ff067819 */ /* 0x000fe20000011648 */
[----:B------:R-:W0:Y:S01]  /*4be0*/  LDS.128 R8, [R20] ;  /* 0x0000000014087984 */ /* 0x000e220000000c00 */
[--C-:B------:R-:W-:Y:S02]  /*4bf0*/  SHF.R.U32.HI R14, RZ, 0x8, R19.reuse ;  /* 0x00000008ff0e7819 */ /* 0x100fe40000011613 */
[----:B------:R-:W-:Y:S02]  /*4c00*/  PRMT R26, R72, 0x3340, R19 ;  /* 0x00003340481a7816 */ /* 0x000fe40000000013 */
[----:B------:R-:W-:Y:S02]  /*4c10*/  SHF.R.U32.HI R7, RZ, 0x8, R74 ;  /* 0x00000008ff077819 */ /* 0x000fe4000001164a */
[----:B------:R-:W-:Y:S02]  /*4c20*/  SHF.R.U32.HI R15, RZ, 0x8, R21 ;  /* 0x00000008ff0f7819 */ /* 0x000fe40000011615 */
[----:B------:R-:W-:-:S02]  /*4c30*/  LOP3.LUT R19, R0, 0xffff, RZ, 0xc0, !PT ;  /* 0x0000ffff00137812 */ /* 0x000fc400078ec0ff */
[----:B------:R-:W-:Y:S02]  /*4c40*/  LOP3.LUT R0, R3, 0xffff, RZ, 0xc0, !PT ;  /* 0x0000ffff03007812 */ /* 0x000fe400078ec0ff */
[----:B------:R-:W-:Y:S02]  /*4c50*/  LOP3.LUT R3, R6, 0xffff, RZ, 0xc0, !PT ;  /* 0x0000ffff06037812 */ /* 0x000fe400078ec0ff */
[----:B------:R-:W-:Y:S02]  /*4c60*/  LOP3.LUT R14, R14, 0xffff, RZ, 0xc0, !PT ;  /* 0x0000ffff0e0e7812 */ /* 0x000fe400078ec0ff */
[----:B------:R-:W-:Y:S02]  /*4c70*/  LOP3.LUT R12, R12, 0xffff, RZ, 0xc0, !PT ;  /* 0x0000ffff0c0c7812 */ /* 0x000fe400078ec0ff */
[----:B------:R-:W-:Y:S02]  /*4c80*/  LOP3.LUT R13, R13, 0xffff, RZ, 0xc0, !PT ;  /* 0x0000ffff0d0d7812 */ /* 0x000fe400078ec0ff */
[----:B------:R-:W-:-:S02]  /*4c90*/  LOP3.LUT R6, R7, 0xffff, RZ, 0xc0, !PT ;  /* 0x0000ffff07067812 */ /* 0x000fc400078ec0ff */
[----:B------:R-:W-:Y:S02]  /*4ca0*/  LOP3.LUT R15, R15, 0xffff, RZ, 0xc0, !PT ;  /* 0x0000ffff0f0f7812 */ /* 0x000fe400078ec0ff */
[----:B------:R-:W-:Y:S02]  /*4cb0*/  PRMT R3, R3, 0x3340, R14 ;  /* 0x0000334003037816 */ /* 0x000fe4000000000e */
[----:B------:R-:W-:Y:S02]  /*4cc0*/  PRMT R27, R74, 0x3340, R21 ;  /* 0x000033404a1b7816 */ /* 0x000fe40000000015 */
[----:B------:R-:W-:Y:S02]  /*4cd0*/  PRMT R12, R19, 0x3340, R12 ;  /* 0x00003340130c7816 */ /* 0x000fe4000000000c */
[----:B------:R-:W-:Y:S02]  /*4ce0*/  PRMT R0, R0, 0x3340, R13 ;  /* 0x0000334000007816 */ /* 0x000fe4000000000d */
[----:B------:R-:W-:-:S02]  /*4cf0*/  PRMT R14, R6, 0x3340, R15 ;  /* 0x00003340060e7816 */ /* 0x000fc4000000000f */
[----:B------:R-:W-:Y:S01]  /*4d00*/  PRMT R24, R17, 0x5410, R12 ;  /* 0x0000541011187816 */ /* 0x000fe2000000000c */
[----:B------:R-:W-:Y:S01]  /*4d10*/  IMAD R12, R4, UR6, RZ ;  /* 0x00000006040c7c24 */ /* 0x000fe2000f8e02ff */
[----:B------:R-:W-:Y:S01]  /*4d20*/  PRMT R25, R25, 0x5410, R0 ;  /* 0x0000541019197816 */ /* 0x000fe20000000000 */
[----:B-1----:R-:W-:Y:S01]  /*4d30*/  IMAD R0, R2, R23, RZ ;  /* 0x0000001702007224 */ /* 0x002fe200078e02ff */
[----:B------:R-:W-:Y:S01]  /*4d40*/  PRMT R26, R26, 0x5410, R3 ;  /* 0x000054101a1a7816 */ /* 0x000fe20000000003 */
[----:B------:R-:W-:Y:S01]  /*4d50*/  VIADD R3, R4, 0x3 ;  /* 0x0000000304037836 */ /* 0x000fe20000000000 */
[----:B------:R-:W-:Y:S01]  /*4d60*/  PRMT R27, R27, 0x5410, R14 ;  /* 0x000054101b1b7816 */ /* 0x000fe2000000000e */
[----:B------:R-:W-:Y:S01]  /*4d70*/  BAR.SYNC.DEFER_BLOCKING 0x0 ;  /* 0x0000000000007b1d */ /* 0x000fe20000010000 */
[----:B------:R-:W-:Y:S02]  /*4d80*/  ISETP.GE.AND P0, PT, R2, UR10, PT ;  /* 0x0000000a02007c0c */ /* 0x000fe4000bf06270 */
[----:B------:R-:W-:-:S02]  /*4d90*/  IADD3 R30, P2, R0, UR4, RZ ;  /* 0x00000004001e7c10 */ /* 0x000fc4000ff5e0ff */
[----:B------:R-:W-:Y:S02]  /*4da0*/  ISETP.LT.AND P0, PT, R4, UR11, !P0 ;  /* 0x0000000b04007c0c */ /* 0x000fe4000c701270 */
[----:B------:R-:W-:Y:S02]  /*4db0*/  SHF.R.S32.HI R13, RZ, 0x1f, R12 ;  /* 0x0000001fff0d7819 */ /* 0x000fe4000001140c */
[----:B------:R-:W-:Y:S01]  /*4dc0*/  LEA.HI.X.SX32 R31, R0, UR5, 0x1, P2 ;  /* 0x00000005001f7c11 */ /* 0x000fe200090f0eff */
[----:B------:R-:W-:Y:S01]  /*4dd0*/  IMAD R0, R23, 0x40, R0 ;  /* 0x0000004017007824 */ /* 0x000fe200078e0200 */
[----:B------:R-:W-:Y:S02]  /*4de0*/  IADD3 R6, P4, R12, R30, RZ ;  /* 0x0000001e0c067210 */ /* 0x000fe40007f9e0ff */
[----:B0-----:R-:W-:Y:S02]  /*4df0*/  PRMT R17, R8, 0x7770, RZ ;  /* 0x0000777008117816 */ /* 0x001fe400000000ff */
[----:B------:R-:W-:Y:S01]  /*4e00*/  IADD3 R28, P5, R0, UR4, RZ ;  /* 0x00000004001c7c10 */ /* 0x000fe2000ffbe0ff */
[----:B------:R-:W-:Y:S01]  /*4e10*/  IMAD.X R7, R13, 0x1, R31, P4 ;  /* 0x000000010d077824 */ /* 0x000fe200020e061f */
[----:B------:R-:W-:-:S02]  /*4e20*/  ISETP.GE.AND P4, PT, R4, UR11, PT ;  /* 0x0000000b04007c0c */ /* 0x000fc4000bf86270 */
[----:B------:R-:W-:Y:S01]  /*4e30*/  ISETP.GE.AND P2, PT, R3, UR11, PT ;  /* 0x0000000b03007c0c */ /* 0x000fe2000bf46270 */
[----:B------:R-:W-:Y:S01]  /*4e40*/  VIADD R3, R12, UR6 ;  /* 0x000000060c037c36 */ /* 0x000fe20008000000 */
[----:B------:R-:W-:Y:S02]  /*4e50*/  ISETP.LT.AND P4, PT, R5, UR10, !P4 ;  /* 0x0000000a05007c0c */ /* 0x000fe4000e781270 */
[----:B------:R-:W-:Y:S01]  /*4e60*/  LEA.HI.X.SX32 R29, R0, UR5, 0x1, P5 ;  /* 0x00000005001d7c11 */ /* 0x000fe2000a8f0eff */
[----:B------:R0:W-:Y:S01]  /*4e70*/  STSM.16.M88.4 [R16], R24 ;  /* 0x0000001810007844 */ /* 0x0001e20000000200 */
[----:B------:R-:W-:Y:S01]  /*4e80*/  ISETP.LT.AND P5, PT, R2, UR10, !P1 ;  /* 0x0000000a02007c0c */ /* 0x000fe2000cfa1270 */
[C---:B------:R-:W-:Y:S01]  /*4e90*/  VIADD R18, R3.reuse, UR6 ;  /* 0x0000000603127c36 */ /* 0x040fe20008000000 */
[----:B------:R-:W-:Y:S01]  /*4ea0*/  SHF.R.S32.HI R22, RZ, 0x1f, R3 ;  /* 0x0000001fff167819 */ /* 0x000fe20000011403 */
[----:B------:R-:W-:Y:S01]  /*4eb0*/  BAR.SYNC.DEFER_BLOCKING 0x0 ;  /* 0x0000000000007b1d */ /* 0x000fe20000010000 */
[----:B------:R-:W-:Y:S01]  /*4ec0*/  IADD3 R14, P6, R3, R30, RZ ;  /* 0x0000001e030e7210 */ /* 0x000fe20007fde0ff */
[----:B------:R-:W-:Y:S01]  /*4ed0*/  VIADD R0, R4, 0x4 ;  /* 0x0000000404007836 */ /* 0x000fe20000000000 */
[----:B------:R-:W-:-:S02]  /*4ee0*/  PRMT R21, R8, 0x7771, RZ ;  /* 0x0000777108157816 */ /* 0x000fc400000000ff */
[----:B------:R-:W-:Y:S01]  /*4ef0*/  PRMT R19, R8, 0x7772, RZ ;  /* 0x0000777208137816 */ /* 0x000fe200000000ff */
[----:B------:R-:W-:Y:S01]  /*4f00*/  IMAD.X R15, R22, 0x1, R31, P6 ;  /* 0x00000001160f7824 */ /* 0x000fe200030e061f */
[----:B------:R-:W-:Y:S02]  /*4f10*/  PRMT R23, R8, 0x7773, RZ ;  /* 0x0000777308177816 */ /* 0x000fe400000000ff */
[----:B0-----:R-:W-:Y:S02]  /*4f20*/  SHF.R.S32.HI R24, RZ, 0x1f, R18 ;  /* 0x0000001fff187819 */ /* 0x001fe40000011412 */
[----:B------:R-:W-:Y:S02]  /*4f30*/  IADD3 R16, P6, R18, R30, RZ ;  /* 0x0000001e12107210 */ /* 0x000fe40007fde0ff */
[----:B------:R-:W-:Y:S01]  /*4f40*/  PRMT R25, R10, 0x7771, RZ ;  /* 0x000077710a197816 */ /* 0x000fe200000000ff */
[----:B------:R0:W-:Y:S01]  /*4f50*/  @P0 STG.E.U8 desc[UR8][R6.64], R17 ;  /* 0x0000001106000986 */ /* 0x0001e2000c101108 */
[----:B------:R-:W-:-:S05]  /*4f60*/  IADD3 R12, P0, R12, R28, RZ ;  /* 0x0000001c0c0c7210 */ /* 0x000fca0007f1e0ff */
[----:B------:R-:W-:Y:S01]  /*4f70*/  IMAD.X R13, R13, 0x1, R29, P0 ;  /* 0x000000010d0d7824 */ /* 0x000fe200000e061d */
[----:B------:R-:W-:Y:S01]  /*4f80*/  ISETP.GE.AND P0, PT, R0, UR11, PT ;  /* 0x0000000b00007c0c */ /* 0x000fe2000bf06270 */
[----:B------:R-:W-:-:S03]  /*4f90*/  VIADD R0, R4, 0x5 ;  /* 0x0000000504007836 */ /* 0x000fc60000000000 */
[----:B------:R1:W-:Y:S01]  /*4fa0*/  @P4 STG.E.U8 desc[UR8][R12.64], R21 ;  /* 0x000000150c004986 */ /* 0x0003e2000c101108 */
[----:B------:R-:W-:Y:S01]  /*4fb0*/  ISETP.LT.AND P4, PT, R5, UR10, !P1 ;  /* 0x0000000a05007c0c */ /* 0x000fe2000cf81270 */
[----:B0-----:R-:W-:Y:S01]  /*4fc0*/  IMAD.X R17, R24, 0x1, R31, P6 ;  /* 0x0000000118117824 */ /* 0x001fe200030e061f */
[----:B------:R-:W-:Y:S01]  /*4fd0*/  IADD3 R6, P1, R3, R28, RZ ;  /* 0x0000001c03067210 */ /* 0x000fe20007f3e0ff */
[----:B------:R0:W-:Y:S01]  /*4fe0*/  @P5 STG.E.U8 desc[UR8][R14.64], R19 ;  /* 0x000000130e005986 */ /* 0x0001e2000c101108 */
[----:B------:R-:W-:Y:S01]  /*4ff0*/  ISETP.LT.AND P5, PT, R2, UR10, !P3 ;  /* 0x0000000a02007c0c */ /* 0x000fe2000dfa1270 */
[----:B------:R-:W-:Y:S02]  /*5000*/  VIADD R3, R18, UR6 ;  /* 0x0000000612037c36 */ /* 0x000fe40008000000 */
[----:B------:R-:W-:Y:S01]  /*5010*/  IMAD.X R7, R22, 0x1, R29, P1 ;  /* 0x0000000116077824 */ /* 0x000fe200008e061d */
[----:B------:R-:W-:Y:S01]  /*5020*/  ISETP.GE.AND P1, PT, R0, UR11, PT ;  /* 0x0000000b00007c0c */ /* 0x000fe2000bf26270 */
[----:B------:R-:W-:Y:S01]  /*5030*/  VIADD R0, R4, 0x6 ;  /* 0x0000000604007836 */ /* 0x000fe20000000000 */
[----:B-1----:R-:W-:-:S03]  /*5040*/  PRMT R21, R9, 0x7770, RZ ;  /* 0x0000777009157816 */ /* 0x002fc600000000ff */
[----:B------:R1:W-:Y:S01]  /*5050*/  @P4 STG.E.U8 desc[UR8][R6.64], R23 ;  /* 0x0000001706004986 */ /* 0x0003e2000c101108 */
[----:B------:R-:W-:Y:S02]  /*5060*/  ISETP.LT.AND P4, PT, R5, UR10, !P3 ;  /* 0x0000000a05007c0c */ /* 0x000fe4000df81270 */
[----:B------:R-:W-:Y:S01]  /*5070*/  IADD3 R12, P3, R18, R28, RZ ;  /* 0x0000001c120c7210 */ /* 0x000fe20007f7e0ff */
[----:B------:R2:W-:Y:S01]  /*5080*/  @P5 STG.E.U8 desc[UR8][R16.64], R21 ;  /* 0x0000001510005986 */ /* 0x0005e2000c101108 */
[----:B------:R-:W-:Y:S02]  /*5090*/  ISETP.LT.AND P5, PT, R2, UR10, !P2 ;  /* 0x0000000a02007c0c */ /* 0x000fe4000d7a1270 */
[----:B------:R-:W-:Y:S01]  /*50a0*/  SHF.R.S32.HI R18, RZ, 0x1f, R3 ;  /* 0x0000001fff127819 */ /* 0x000fe20000011403 */
[----:B------:R-:W-:Y:S01]  /*50b0*/  IMAD.X R13, R24, 0x1, R29, P3 ;  /* 0x00000001180d7824 */ /* 0x000fe200018e061d */
[----:B0-----:R-:W-:Y:S02]  /*50c0*/  IADD3 R14, P6, R3, R30, RZ ;  /* 0x0000001e030e7210 */ /* 0x001fe40007fde0ff */
[----:B------:R-:W-:-:S02]  /*50d0*/  PRMT R19, R9, 0x7771, RZ ;  /* 0x0000777109137816 */ /* 0x000fc400000000ff */
[----:B-1----:R-:W-:Y:S01]  /*50e0*/  PRMT R23, R10, 0x7772, RZ ;  /* 0x000077720a177816 */ /* 0x002fe200000000ff */
[----:B------:R-:W-:Y:S01]  /*50f0*/  IMAD.X R15, R18, 0x1, R31, P6 ;  /* 0x00000001120f7824 */ /* 0x000fe200030e061f */
[----:B------:R-:W-:Y:S01]  /*5100*/  ISETP.GE.AND P3, PT, R0, UR11, PT ;  /* 0x0000000b00007c0c */ /* 0x000fe2000bf66270 */
[----:B------:R0:W-:Y:S01]  /*5110*/  @P4 STG.E.U8 desc[UR8][R12.64], R19 ;  /* 0x000000130c004986 */ /* 0x0001e2000c101108 */
[----:B--2---:R-:W-:Y:S01]  /*5120*/  PRMT R17, R9, 0x7772, RZ ;  /* 0x0000777209117816 */ /* 0x004fe200000000ff */
[----:B------:R-:W-:Y:S01]  /*5130*/  VIADD R16, R3, UR6 ;  /* 0x0000000603107c36 */ /* 0x000fe20008000000 */
[----:B------:R-:W-:Y:S01]  /*5140*/  ISETP.LT.AND P4, PT, R5, UR10, !P2 ;  /* 0x0000000a05007c0c */ /* 0x000fe2000d781270 */
[----:B------:R-:W-:Y:S01]  /*5150*/  VIADD R0, R4, 0x7 ;  /* 0x0000000704007836 */ /* 0x000fe20000000000 */
[----:B------:R-:W-:Y:S01]  /*5160*/  IADD3 R6, P2, R3, R28, RZ ;  /* 0x0000001c03067210 */ /* 0x000fe20007f5e0ff */
[----:B------:R1:W-:Y:S01]  /*5170*/  @P5 STG.E.U8 desc[UR8][R14.64], R17 ;  /* 0x000000110e005986 */ /* 0x0003e2000c101108 */
[----:B------:R-:W-:Y:S01]  /*5180*/  ISETP.LT.AND P5, PT, R2, UR10, !P0 ;  /* 0x0000000a02007c0c */ /* 0x000fe2000c7a1270 */
[----:B------:R-:W-:Y:S01]  /*5190*/  VIADD R3, R16, UR6 ;  /* 0x0000000610037c36 */ /* 0x000fe20008000000 */
[----:B------:R-:W-:Y:S01]  /*51a0*/  SHF.R.S32.HI R22, RZ, 0x1f, R16 ;  /* 0x0000001fff167819 */ /* 0x000fe20000011410 */
[----:B------:R-:W-:Y:S01]  /*51b0*/  IMAD.X R7, R18, 0x1, R29, P2 ;  /* 0x0000000112077824 */ /* 0x000fe200010e061d */
[----:B------:R-:W-:-:S02]  /*51c0*/  IADD3 R8, P6, R16, R30, RZ ;  /* 0x0000001e10087210 */ /* 0x000fc40007fde0ff */
[----:B------:R-:W-:Y:S02]  /*51d0*/  PRMT R21, R9, 0x7773, RZ ;  /* 0x0000777309157816 */ /* 0x000fe400000000ff */
[----:B0-----:R-:W-:Y:S01]  /*51e0*/  PRMT R13, R10, 0x7770, RZ ;  /* 0x000077700a0d7816 */ /* 0x001fe200000000ff */
[----:B------:R-:W-:Y:S01]  /*51f0*/  IMAD.X R9, R22, 0x1, R31, P6 ;  /* 0x0000000116097824 */ /* 0x000fe200030e061f */
[----:B------:R-:W-:Y:S01]  /*5200*/  ISETP.LT.AND P0, PT, R5, UR10, !P0 ;  /* 0x0000000a05007c0c */ /* 0x000fe2000c701270 */
[----:B------:R0:W-:Y:S01]  /*5210*/  @P4 STG.E.U8 desc[UR8][R6.64], R21 ;  /* 0x0000001506004986 */ /* 0x0001e2000c101108 */
[----:B------:R-:W-:Y:S02]  /*5220*/  ISETP.LT.AND P4, PT, R2, UR10, !P1 ;  /* 0x0000000a02007c0c */ /* 0x000fe4000cf81270 */
[----:B------:R-:W-:Y:S01]  /*5230*/  SHF.R.S32.HI R24, RZ, 0x1f, R3 ;  /* 0x0000001fff187819 */ /* 0x000fe20000011403 */
[----:B------:R2:W-:Y:S01]  /*5240*/  @P5 STG.E.U8 desc[UR8][R8.64], R13 ;  /* 0x0000000d08005986 */ /* 0x0005e2000c101108 */
[----:B------:R-:W-:-:S02]  /*5250*/  IADD3 R16, P5, R16, R28, RZ ;  /* 0x0000001c10107210 */ /* 0x000fc40007fbe0ff */
[----:B------:R-:W-:Y:S01]  /*5260*/  IADD3 R18, P6, R3, R30, RZ ;  /* 0x0000001e03127210 */ /* 0x000fe20007fde0ff */
[----:B------:R-:W3:Y:S01]  /*5270*/  LDS.128 R12, [R20] ;  /* 0x00000000140c7984 */ /* 0x000ee20000000c00 */
[----:B------:R-:W-:Y:S01]  /*5280*/  ISETP.LT.AND P1, PT, R5, UR10, !P1 ;  /* 0x0000000a05007c0c */ /* 0x000fe2000cf21270 */
[----:B-1----:R-:W-:Y:S01]  /*5290*/  IMAD.X R17, R22, 0x1, R29, P5 ;  /* 0x0000000116117824 */ /* 0x002fe200028e061d */
[----:B------:R-:W-:Y:S01]  /*52a0*/  ISETP.GE.AND P2, PT, R0, UR11, PT ;  /* 0x0000000b00007c0c */ /* 0x000fe2000bf46270 */
[----:B------:R-:W-:Y:S01]  /*52b0*/  IMAD.X R19, R24, 0x1, R31, P6 ;  /* 0x0000000118137824 */ /* 0x000fe200030e061f */
[----:B0-----:R-:W-:Y:S01]  /*52c0*/  PRMT R21, R10, 0x7773, RZ ;  /* 0x000077730a157816 */ /* 0x001fe200000000ff */
[----:B------:R-:W-:Y:S01]  /*52d0*/  VIADD R0, R4, 0x8 ;  /* 0x0000000804007836 */ /* 0x000fe20000000000 */
[----:B------:R0:W-:Y:S01]  /*52e0*/  @P0 STG.E.U8 desc[UR8][R16.64], R25 ;  /* 0x0000001910000986 */ /* 0x0001e2000c101108 */
[C---:B------:R-:W-:Y:S01]  /*52f0*/  IADD3 R6, P0, R3.reuse, R28, RZ ;  /* 0x0000001c03067210 */ /* 0x040fe20007f1e0ff */
[----:B------:R-:W-:-:S02]  /*5300*/  VIADD R3, R3, UR6 ;  /* 0x0000000603037c36 */ /* 0x000fc40008000000 */
[----:B------:R1:W-:Y:S01]  /*5310*/  @P4 STG.E.U8 desc[UR8][R18.64], R23 ;  /* 0x0000001712004986 */ /* 0x0003e2000c101108 */
[----:B------:R-:W-:Y:S01]  /*5320*/  ISETP.LT.AND P4, PT, R2, UR10, !P3 ;  /* 0x0000000a02007c0c */ /* 0x000fe2000df81270 */
[----:B------:R-:W-:Y:S01]  /*5330*/  IMAD.X R7, R24, 0x1, R29, P0 ;  /* 0x0000000118077824 */ /* 0x000fe200000e061d */
[----:B------:R-:W-:Y:S01]  /*5340*/  SHF.R.S32.HI R22, RZ, 0x1f, R3 ;  /* 0x0000001fff167819 */ /* 0x000fe20000011403 */
[C---:B------:R-:W-:Y:S01]  /*5350*/  VIADD R10, R3.reuse, UR6 ;  /* 0x00000006030a7c36 */ /* 0x040fe20008000000 */
[----:B--2---:R-:W-:Y:S02]  /*5360*/  IADD3 R8, P6, R3, R30, RZ ;  /* 0x0000001e03087210 */ /* 0x004fe40007fde0ff */
[----:B------:R2:W-:Y:S01]  /*5370*/  @P1 STG.E.U8 desc[UR8][R6.64], R21 ;  /* 0x0000001506001986 */ /* 0x0005e2000c101108 */
[----:B0-----:R-:W-:Y:S02]  /*5380*/  PRMT R25, R11, 0x7770, RZ ;  /* 0x000077700b197816 */ /* 0x001fe400000000ff */
[----:B------:R-:W-:Y:S01]  /*5390*/  IMAD.X R9, R22, 0x1, R31, P6 ;  /* 0x0000000116097824 */ /* 0x000fe200030e061f */
[----:B------:R-:W-:-:S02]  /*53a0*/  ISETP.LT.AND P3, PT, R5, UR10, !P3 ;  /* 0x0000000a05007c0c */ /* 0x000fc4000df61270 */
[----:B------:R-:W-:Y:S02]  /*53b0*/  ISETP.LT.AND P1, PT, R2, UR10, !P2 ;  /* 0x0000000a02007c0c */ /* 0x000fe4000d721270 */
[----:B------:R0:W-:Y:S01]  /*53c0*/  @P4 STG.E.U8 desc[UR8][R8.64], R25 ;  /* 0x0000001908004986 */ /* 0x0001e2000c101108 */
[----:B------:R-:W-:Y:S01]  /*53d0*/  IADD3 R16, P4, R3, R28, RZ ;  /* 0x0000001c03107210 */ /* 0x000fe20007f9e0ff */
[C---:B------:R-:W-:Y:S01]  /*53e0*/  VIADD R3, R10.reuse, UR6 ;  /* 0x000000060a037c36 */ /* 0x040fe20008000000 */
[----:B------:R-:W-:Y:S02]  /*53f0*/  SHF.R.S32.HI R20, RZ, 0x1f, R10 ;  /* 0x0000001fff147819 */ /* 0x000fe4000001140a */
[----:B-1----:R-:W-:Y:S01]  /*5400*/  IADD3 R18, P6, R10, R30, RZ ;  /* 0x0000001e0a127210 */ /* 0x002fe20007fde0ff */
[----:B------:R-:W-:Y:S01]  /*5410*/  IMAD.X R17, R22, 0x1, R29, P4 ;  /* 0x0000000116117824 */ /* 0x000fe200020e061d */
[C---:B--2---:R-:W-:Y:S02]  /*5420*/  PRMT R21, R11.reuse, 0x7771, RZ ;  /* 0x000077710b157816 */ /* 0x044fe400000000ff */
[----:B------:R-:W-:Y:S01]  /*5430*/  PRMT R23, R11, 0x7772, RZ ;  /* 0x000077720b177816 */ /* 0x000fe200000000ff */
[----:B------:R-:W-:Y:S01]  /*5440*/  IMAD.X R19, R20, 0x1, R31, P6 ;  /* 0x0000000114137824 */ /* 0x000fe200030e061f */
[----:B------:R-:W-:Y:S01]  /*5450*/  ISETP.GE.AND P5, PT, R0, UR11, PT ;  /* 0x0000000b00007c0c */ /* 0x000fe2000bfa6270 */
[----:B------:R1:W-:Y:S01]  /*5460*/  @P3 STG.E.U8 desc[UR8][R16.64], R21 ;  /* 0x0000001510003986 */ /* 0x0003e2000c101108 */
[----:B------:R-:W-:Y:S01]  /*5470*/  VIADD R0, R4, 0x9 ;  /* 0x0000000904007836 */ /* 0x000fe20000000000 */
[----:B------:R-:W-:-:S02]  /*5480*/  SHF.R.S32.HI R22, RZ, 0x1f, R3 ;  /* 0x0000001fff167819 */ /* 0x000fc40000011403 */
[----:B------:R3:W-:Y:S01]  /*5490*/  @P1 STG.E.U8 desc[UR8][R18.64], R23 ;  /* 0x0000001712001986 */ /* 0x0007e2000c101108 */
[----:B------:R-:W-:Y:S02]  /*54a0*/  ISETP.LT.AND P1, PT, R5, UR10, !P2 ;  /* 0x0000000a05007c0c */ /* 0x000fe4000d721270 */
[----:B------:R-:W-:Y:S02]  /*54b0*/  IADD3 R6, P2, R10, R28, RZ ;  /* 0x0000001c0a067210 */ /* 0x000fe40007f5e0ff */
[----:B------:R-:W-:Y:S02]  /*54c0*/  ISETP.LT.AND P3, PT, R2, UR10, !P5 ;  /* 0x0000000a02007c0c */ /* 0x000fe4000ef61270 */
[----:B0-----:R-:W-:Y:S01]  /*54d0*/  IADD3 R8, P6, R3, R30, RZ ;  /* 0x0000001e03087210 */ /* 0x001fe20007fde0ff */
[----:B------:R-:W-:Y:S01]  /*54e0*/  IMAD.X R7, R20, 0x1, R29, P2 ;  /* 0x0000000114077824 */ /* 0x000fe200010e061d */
[----:B-1----:R-:W-:Y:S02]  /*54f0*/  PRMT R21, R11, 0x7773, RZ ;  /* 0x000077730b157816 */ /* 0x002fe400000000ff */
[----:B------:R-:W-:Y:S01]  /*5500*/  ISETP.GE.AND P0, PT, R0, UR11, PT ;  /* 0x0000000b00007c0c */ /* 0x000fe2000bf06270 */
[----:B------:R-:W-:Y:S01]  /*5510*/  IMAD.X R9, R22, 0x1, R31, P6 ;  /* 0x0000000116097824 */ /* 0x000fe200030e061f */
[----:B------:R-:W-:Y:S01]  /*5520*/  ISETP.LT.AND P5, PT, R5, UR10, !P5 ;  /* 0x0000000a05007c0c */ /* 0x000fe2000efa1270 */
[----:B------:R0:W-:Y:S01]  /*5530*/  @P1 STG.E.U8 desc[UR8][R6.64], R21 ;  /* 0x0000001506001986 */ /* 0x0001e2000c101108 */
[C---:B------:R-:W-:Y:S01]  /*5540*/  IADD3 R10, P1, R3.reuse, R28, RZ ;  /* 0x0000001c030a7210 */ /* 0x040fe20007f3e0ff */
[----:B------:R-:W-:Y:S01]  /*5550*/  VIADD R3, R3, UR6 ;  /* 0x0000000603037c36 */ /* 0x000fe20008000000 */
[----:B------:R-:W-:Y:S01]  /*5560*/  ISETP.LT.AND P6, PT, R2, UR10, !P0 ;  /* 0x0000000a02007c0c */ /* 0x000fe2000c7c1270 */
[----:B------:R-:W-:Y:S01]  /*5570*/  VIADD R0, R4, 0xa ;  /* 0x0000000a04007836 */ /* 0x000fe20000000000 */
[----:B---3--:R-:W-:Y:S01]  /*5580*/  PRMT R23, R12, 0x7770, RZ ;  /* 0x000077700c177816 */ /* 0x008fe200000000ff */
[----:B------:R-:W-:Y:S01]  /*5590*/  IMAD.X R11, R22, 0x1, R29, P1 ;  /* 0x00000001160b7824 */ /* 0x000fe200008e061d */
[----:B------:R-:W-:Y:S01]  /*55a0*/  SHF.R.S32.HI R20, RZ, 0x1f, R3 ;  /* 0x0000001fff147819 */ /* 0x000fe20000011403 */
[C---:B------:R-:W-:Y:S01]  /*55b0*/  VIADD R18, R3.reuse, UR6 ;  /* 0x0000000603127c36 */ /* 0x040fe20008000000 */
[----:B------:R-:W-:Y:S01]  /*55c0*/  IADD3 R16, P1, R3, R30, RZ ;  /* 0x0000001e03107210 */ /* 0x000fe20007f3e0ff */
[----:B------:R1:W-:Y:S01]  /*55d0*/  @P3 STG.E.U8 desc[UR8][R8.64], R23 ;  /* 0x0000001708003986 */ /* 0x0003e2000c101108 */
[----:B------:R-:W-:-:S02]  /*55e0*/  PRMT R19, R12, 0x7771, RZ ;  /* 0x000077710c137816 */ /* 0x000fc400000000ff */
[----:B------:R-:W-:Y:S01]  /*55f0*/  ISETP.GE.AND P4, PT, R0, UR11, PT ;  /* 0x0000000b00007c0c */ /* 0x000fe2000bf86270 */
[----:B------:R-:W-:Y:S01]  /*5600*/  IMAD.X R17, R20, 0x1, R31, P1 ;  /* 0x0000000114117824 */ /* 0x000fe200008e061f */
[----:B------:R-:W-:Y:S01]  /*5610*/  ISETP.LT.AND P1, PT, R5, UR10, !P0 ;  /* 0x0000000a05007c0c */ /* 0x000fe2000c721270 */
[----:B------:R2:W-:Y:S01]  /*5620*/  @P5 STG.E.U8 desc[UR8][R10.64], R19 ;  /* 0x000000130a005986 */ /* 0x0005e2000c101108 */
[----:B------:R-:W-:Y:S01]  /*5630*/  ISETP.LT.AND P5, PT, R2, UR10, !P4 ;  /* 0x0000000a02007c0c */ /* 0x000fe2000e7a1270 */
[----:B------:R-:W-:Y:S01]  /*5640*/  VIADD R0, R4, 0xb ;  /* 0x0000000b04007836 */ /* 0x000fe20000000000 */
[----:B0-----:R-:W-:Y:S01]  /*5650*/  IADD3 R6, P0, R3, R28, RZ ;  /* 0x0000001c03067210 */ /* 0x001fe20007f1e0ff */
[----:B------:R-:W-:Y:S01]  /*5660*/  VIADD R3, R18, UR6 ;  /* 0x0000000612037c36 */ /* 0x000fe20008000000 */
[----:B------:R-:W-:Y:S02]  /*5670*/  SHF.R.S32.HI R22, RZ, 0x1f, R18 ;  /* 0x0000001fff167819 */ /* 0x000fe40000011412 */
[----:B-1----:R-:W-:Y:S01]  /*5680*/  PRMT R23, R12, 0x7772, RZ ;  /* 0x000077720c177816 */ /* 0x002fe200000000ff */
[----:B------:R-:W-:Y:S01]  /*5690*/  IMAD.X R7, R20, 0x1, R29, P0 ;  /* 0x0000000114077824 */ /* 0x000fe200000e061d */
[----:B------:R-:W-:-:S02]  /*56a0*/  PRMT R21, R12, 0x7773, RZ ;  /* 0x000077730c157816 */ /* 0x000fc400000000ff */
[----:B------:R-:W-:Y:S01]  /*56b0*/  ISETP.GE.AND P2, PT, R0, UR11, PT ;  /* 0x0000000b00007c0c */ /* 0x000fe2000bf46270 */
[----:B------:R0:W-:Y:S01]  /*56c0*/  @P6 STG.E.U8 desc[UR8][R16.64], R23 ;  /* 0x0000001710006986 */ /* 0x0001e2000c101108 */
[----:B------:R-:W-:Y:S01]  /*56d0*/  IADD3 R8, P6, R18, R30, RZ ;  /* 0x0000001e12087210 */ /* 0x000fe20007fde0ff */
[----:B------:R-:W-:Y:S01]  /*56e0*/  VIADD R0, R4, 0xc ;  /* 0x0000000c04007836 */ /* 0x000fe20000000000 */
[----:B--2---:R-:W-:Y:S01]  /*56f0*/  PRMT R19, R13, 0x7770, RZ ;  /* 0x000077700d137816 */ /* 0x004fe200000000ff */
[----:B------:R1:W-:Y:S01]  /*5700*/  @P1 STG.E.U8 desc[UR8][R6.64], R21 ;  /* 0x0000001506001986 */ /* 0x0003e2000c101108 */
[----:B------:R-:W-:Y:S01]  /*5710*/  ISETP.LT.AND P4, PT, R5, UR10, !P4 ;  /* 0x0000000a05007c0c */ /* 0x000fe2000e781270 */
[----:B------:R-:W-:Y:S01]  /*5720*/  IMAD.X R9, R22, 0x1, R31, P6 ;  /* 0x0000000116097824 */ /* 0x000fe200030e061f */
[----:B------:R-:W-:Y:S02]  /*5730*/  IADD3 R10, P1, R18, R28, RZ ;  /* 0x0000001c120a7210 */ /* 0x000fe40007f3e0ff */
[----:B------:R-:W-:Y:S01]  /*5740*/  ISETP.GE.AND P3, PT, R0, UR11, PT ;  /* 0x0000000b00007c0c */ /* 0x000fe2000bf66270 */
[----:B------:R-:W-:Y:S01]  /*5750*/  VIADD R0, R4, 0xd ;  /* 0x0000000d04007836 */ /* 0x000fe20000000000 */
[----:B------:R2:W-:Y:S01]  /*5760*/  @P5 STG.E.U8 desc[UR8][R8.64], R19 ;  /* 0x0000001308005986 */ /* 0x0005e2000c101108 */
[----:B------:R-:W-:Y:S01]  /*5770*/  ISETP.LT.AND P5, PT, R2, UR10, !P2 ;  /* 0x0000000a02007c0c */ /* 0x000fe2000d7a1270 */
[----:B------:R-:W-:Y:S01]  /*5780*/  IMAD.X R11, R22, 0x1, R29, P1 ;  /* 0x00000001160b7824 */ /* 0x000fe200008e061d */
[----:B------:R-:W-:-:S02]  /*5790*/  SHF.R.S32.HI R12, RZ, 0x1f, R3 ;  /* 0x0000001fff0c7819 */ /* 0x000fc40000011403 */
[----:B0-----:R-:W-:Y:S02]  /*57a0*/  IADD3 R16, P6, R3, R30, RZ ;  /* 0x0000001e03107210 */ /* 0x001fe40007fde0ff */
[----:B-1----:R-:W-:Y:S02]  /*57b0*/  PRMT R21, R13, 0x7771, RZ ;  /* 0x000077710d157816 */ /* 0x002fe400000000ff */
[----:B------:R-:W-:Y:S01]  /*57c0*/  ISETP.GE.AND P0, PT, R0, UR11, PT ;  /* 0x0000000b00007c0c */ /* 0x000fe2000bf06270 */
[----:B------:R-:W-:Y:S01]  /*57d0*/  IMAD.X R17, R12, 0x1, R31, P6 ;  /* 0x000000010c117824 */ /* 0x000fe200030e061f */
[----:B------:R-:W-:Y:S01]  /*57e0*/  IADD3 R6, P6, R3, R28, RZ ;  /* 0x0000001c03067210 */ /* 0x000fe20007fde0ff */
[----:B------:R-:W-:Y:S01]  /*57f0*/  VIADD R0, R4, 0xe ;  /* 0x0000000e04007836 */ /* 0x000fe20000000000 */
[----:B--2---:R-:W-:Y:S01]  /*5800*/  PRMT R19, R13, 0x7772, RZ ;  /* 0x000077720d137816 */ /* 0x004fe200000000ff */
[----:B------:R-:W-:Y:S01]  /*5810*/  VIADD R3, R3, UR6 ;  /* 0x0000000603037c36 */ /* 0x000fe20008000000 */
[C---:B------:R-:W-:Y:S01]  /*5820*/  ISETP.LT.AND P2, PT, R5.reuse, UR10, !P2 ;  /* 0x0000000a05007c0c */ /* 0x040fe2000d741270 */
[----:B------:R0:W-:Y:S01]  /*5830*/  @P4 STG.E.U8 desc[UR8][R10.64], R21 ;  /* 0x000000150a004986 */ /* 0x0001e2000c101108 */
[----:B------:R-:W-:Y:S01]  /*5840*/  ISETP.LT.AND P4, PT, R2, UR10, !P3 ;  /* 0x0000000a02007c0c */ /* 0x000fe2000df81270 */
[----:B------:R-:W-:Y:S01]  /*5850*/  IMAD.X R7, R12, 0x1, R29, P6 ;  /* 0x000000010c077824 */ /* 0x000fe200030e061d */
[----:B------:R-:W-:Y:S01]  /*5860*/  ISETP.LT.AND P3, PT, R5, UR10, !P3 ;  /* 0x0000000a05007c0c */ /* 0x000fe2000df61270 */
[----:B------:R1:W-:Y:S01]  /*5870*/  @P5 STG.E.U8 desc[UR8][R16.64], R19 ;  /* 0x0000001310005986 */ /* 0x0003e2000c101108 */
[----:B------:R-:W-:Y:S01]  /*5880*/  ISETP.GE.AND P1, PT, R0, UR11, PT ;  /* 0x0000000b00007c0c */ /* 0x000fe2000bf26270 */
[----:B------:R-:W-:Y:S01]  /*5890*/  VIADD R4, R4, 0xf ;  /* 0x0000000f04047836 */ /* 0x000fe20000000000 */
[----:B------:R-:W-:-:S02]  /*58a0*/  SHF.R.S32.HI R0, RZ, 0x1f, R3 ;  /* 0x0000001fff007819 */ /* 0x000fc40000011403 */
[----:B------:R-:W-:Y:S02]  /*58b0*/  IADD3 R8, P5, R3, R30, RZ ;  /* 0x0000001e03087210 */ /* 0x000fe40007fbe0ff */
[----:B------:R-:W-:Y:S02]  /*58c0*/  PRMT R13, R13, 0x7773, RZ ;  /* 0x000077730d0d7816 */ /* 0x000fe400000000ff */
[CC--:B0-----:R-:W-:Y:S01]  /*58d0*/  IADD3 R10, P6, R3.reuse, R28.reuse, RZ ;  /* 0x0000001c030a7210 */ /* 0x0c1fe20007fde0ff */
[----:B------:R-:W-:Y:S01]  /*58e0*/  IMAD.X R9, R0, 0x1, R31, P5 ;  /* 0x0000000100097824 */ /* 0x000fe200028e061f */
[----:B------:R-:W-:Y:S01]  /*58f0*/  ISETP.LT.AND P5, PT, R2, UR10, !P0 ;  /* 0x0000000a02007c0c */ /* 0x000fe2000c7a1270 */
[----:B------:R-:W-:Y:S01]  /*5900*/  VIADD R3, R3, UR6 ;  /* 0x0000000603037c36 */ /* 0x000fe20008000000 */
[----:B-1----:R-:W-:Y:S01]  /*5910*/  PRMT R19, R14, 0x7770, RZ ;  /* 0x000077700e137816 */ /* 0x002fe200000000ff */
[----:B------:R-:W-:Y:S01]  /*5920*/  IMAD.X R11, R0, 0x1, R29, P6 ;  /* 0x00000001000b7824 */ /* 0x000fe200030e061d */
[----:B------:R-:W-:Y:S01]  /*5930*/  PRMT R17, R14, 0x7771, RZ ;  /* 0x000077710e117816 */ /* 0x000fe200000000ff */
[----:B------:R0:W-:Y:S01]  /*5940*/  @P2 STG.E.U8 desc[UR8][R6.64], R13 ;  /* 0x0000000d06002986 */ /* 0x0001e2000c101108 */
[----:B------:R-:W-:Y:S01]  /*5950*/  ISETP.GE.AND P2, PT, R4, UR11, PT ;  /* 0x0000000b04007c0c */ /* 0x000fe2000bf46270 */
[C---:B------:R-:W-:Y:S01]  /*5960*/  VIADD R0, R3.reuse, UR6 ;  /* 0x0000000603007c36 */ /* 0x040fe20008000000 */
[----:B------:R-:W-:Y:S01]  /*5970*/  SHF.R.S32.HI R4, RZ, 0x1f, R3 ;  /* 0x0000001fff047819 */ /* 0x000fe20000011403 */
[----:B------:R1:W-:Y:S01]  /*5980*/  @P4 STG.E.U8 desc[UR8][R8.64], R19 ;  /* 0x0000001308004986 */ /* 0x0003e2000c101108 */
[----:B------:R-:W-:-:S02]  /*5990*/  IADD3 R12, P4, R3, R28, RZ ;  /* 0x0000001c030c7210 */ /* 0x000fc40007f9e0ff */
[----:B------:R-:W-:Y:S01]  /*59a0*/  SHF.R.S32.HI R18, RZ, 0x1f, R0 ;  /* 0x0000001fff127819 */ /* 0x000fe20000011400 */
[----:B------:R2:W-:Y:S01]  /*59b0*/  @P3 STG.E.U8 desc[UR8][R10.64], R17 ;  /* 0x000000110a003986 */ /* 0x0005e2000c101108 */
[----:B------:R-:W-:Y:S02]  /*59c0*/  ISETP.LT.AND P0, PT, R5, UR10, !P0 ;  /* 0x0000000a05007c0c */ /* 0x000fe4000c701270 */
[----:B------:R-:W-:Y:S01]  /*59d0*/  PRMT R25, R14, 0x7772, RZ ;  /* 0x000077720e197816 */ /* 0x000fe200000000ff */
[----:B0-----:R-:W-:Y:S01]  /*59e0*/  IMAD.X R13, R4, 0x1, R29, P4 ;  /* 0x00000001040d7824 */ /* 0x001fe200020e061d */
[-C--:B------:R-:W-:Y:S01]  /*59f0*/  IADD3 R6, P3, R3, R30.reuse, RZ ;  /* 0x0000001e03067210 */ /* 0x080fe20007f7e0ff */
[----:B------:R-:W-:Y:S01]  /*5a00*/  VIADD R3, R0, UR6 ;  /* 0x0000000600037c36 */ /* 0x000fe20008000000 */
[----:B------:R-:W-:Y:S02]  /*5a10*/  PRMT R23, R14, 0x7773, RZ ;  /* 0x000077730e177816 */ /* 0x000fe400000000ff */
[----:B-1----:R-:W-:Y:S01]  /*5a20*/  PRMT R19, R15, 0x7772, RZ ;  /* 0x000077720f137816 */ /* 0x002fe200000000ff */
[----:B------:R-:W-:Y:S01]  /*5a30*/  IMAD.X R7, R4, 0x1, R31, P3 ;  /* 0x0000000104077824 */ /* 0x000fe200018e061f */
[----:B------:R-:W-:-:S02]  /*5a40*/  IADD3 R8, P3, R0, R30, RZ ;  /* 0x0000001e00087210 */ /* 0x000fc40007f7e0ff */
[----:B--2---:R-:W-:Y:S02]  /*5a50*/  IADD3 R10, P6, R0, R28, RZ ;  /* 0x0000001c000a7210 */ /* 0x004fe40007fde0ff */
[C---:B------:R-:W-:Y:S01]  /*5a60*/  IADD3 R16, P4, R3.reuse, R30, RZ ;  /* 0x0000001e03107210 */ /* 0x040fe20007f9e0ff */
[C---:B------:R-:W-:Y:S01]  /*5a70*/  IMAD.X R9, R18.reuse, 0x1, R31, P3 ;  /* 0x0000000112097824 */ /* 0x040fe200018e061f */
[----:B------:R-:W-:Y:S01]  /*5a80*/  IADD3 R4, P3, R3, R28, RZ ;  /* 0x0000001c03047210 */ /* 0x000fe20007f7e0ff */
[----:B------:R-:W-:Y:S01]  /*5a90*/  IMAD.X R11, R18, 0x1, R29, P6 ;  /* 0x00000001120b7824 */ /* 0x000fe200030e061d */
[----:B------:R-:W-:Y:S01]  /*5aa0*/  SHF.R.S32.HI R3, RZ, 0x1f, R3 ;  /* 0x0000001fff037819 */ /* 0x000fe20000011403 */
[----:B------:R0:W-:Y:S01]  /*5ab0*/  @P5 STG.E.U8 desc[UR8][R6.64], R25 ;  /* 0x0000001906005986 */ /* 0x0001e2000c101108 */
[C---:B------:R-:W-:Y:S02]  /*5ac0*/  ISETP.LT.AND P6, PT, R2.reuse, UR10, !P1 ;  /* 0x0000000a02007c0c */ /* 0x040fe4000cfc1270 */
[----:B------:R-:W-:Y:S01]  /*5ad0*/  ISETP.LT.AND P1, PT, R5, UR10, !P1 ;  /* 0x0000000a05007c0c */ /* 0x000fe2000cf21270 */
[----:B------:R-:W-:Y:S01]  /*5ae0*/  IMAD.X R17, R3, 0x1, R31, P4 ;  /* 0x0000000103117824 */ /* 0x000fe200020e061f */
[----:B------:R-:W-:Y:S01]  /*5af0*/  ISETP.LT.AND P4, PT, R2, UR10, !P2 ;  /* 0x0000000a02007c0c */ /* 0x000fe2000d781270 */
[----:B------:R0:W-:Y:S01]  /*5b00*/  @P0 STG.E.U8 desc[UR8][R12.64], R23 ;  /* 0x000000170c000986 */ /* 0x0001e2000c101108 */
[----:B------:R-:W-:Y:S01]  /*5b10*/  ISETP.LT.AND P2, PT, R5, UR10, !P2 ;  /* 0x0000000a05007c0c */ /* 0x000fe2000d741270 */
[----:B------:R-:W-:Y:S01]  /*5b20*/  IMAD.X R5, R3, 0x1, R29, P3 ;  /* 0x0000000103057824 */ /* 0x000fe200018e061d */
[----:B------:R-:W-:-:S02]  /*5b30*/  PRMT R3, R15, 0x7773, RZ ;  /* 0x000077730f037816 */ /* 0x000fc400000000ff */
[C---:B------:R-:W-:Y:S02]  /*5b40*/  PRMT R21, R15.reuse, 0x7771, RZ ;  /* 0x000077710f157816 */ /* 0x040fe400000000ff */
[----:B------:R-:W-:-:S05]  /*5b50*/  PRMT R15, R15, 0x7770, RZ ;  /* 0x000077700f0f7816 */ /* 0x000fca00000000ff */
[----:B------:R0:W-:Y:S04]  /*5b60*/  @P6 STG.E.U8 desc[UR8][R8.64], R15 ;  /* 0x0000000f08006986 */ /* 0x0001e8000c101108 */
[----:B------:R0:W-:Y:S04]  /*5b70*/  @P1 STG.E.U8 desc[UR8][R10.64], R21 ;  /* 0x000000150a001986 */ /* 0x0001e8000c101108 */
[----:B------:R0:W-:Y:S01]  /*5b80*/  @P4 STG.E.U8 desc[UR8][R16.64], R19 ;  /* 0x0000001310004986 */ /* 0x0001e2000c101108 */
[----:B------:R-:W-:Y:S05]  /*5b90*/  @!P2 EXIT ;  /* 0x000000000000a94d */ /* 0x000fea0003800000 */
[----:B------:R-:W-:Y:S01]  /*5ba0*/  STG.E.U8 desc[UR8][R4.64], R3 ;  /* 0x0000000304007986 */ /* 0x000fe2000c101108 */
[----:B------:R-:W-:Y:S05]  /*5bb0*/  EXIT ;  /* 0x000000000000794d */ /* 0x000fea0003800000 */
.L_x_3:
[----:B------:R-:W-:-:S00]  /*5bc0*/  BRA `(.L_x_3) ;  /* 0xfffffffc00fc7947 */ /* 0x000fc0000383ffff */
[----:B------:R-:W-:-:S00]  /*5bd0*/  NOP ;  /* 0x0000000000007918 */ /* 0x000fc00000000000 */
        /* <DEDUP_REMOVED lines=10> */
.L_x_4:


//--------------------- .nv.shared.matmul_kernel  --------------------------
	.section	.nv.shared.matmul_kernel,"aw",@nobits
	.sectionflags	@""
	.align	16
	.zero		1024


//--------------------- .nv.shared.reserved.0     --------------------------
	.section	.nv.shared.reserved.0,"aw",@nobits
	.weak		__nv_reservedSMEM_offset_0_alias
	.size		__nv_reservedSMEM_offset_0_alias, 0, 0
	.other		__nv_reservedSMEM_offset_0_alias,@"STO_CUDA_RESERVED_SHARED STV_DEFAULT"
__nv_reservedSMEM_offset_0_alias:
	.zero		0


//--------------------- .nv.constant0.matmul_kernel --------------------------
	.section	.nv.constant0.matmul_kernel,"a",@progbits
	.sectionflags	@""
	.align	4
.nv.constant0.matmul_kernel:
	.zero		608


//--------------------- SYMBOLS --------------------------

	.type		.nv.reservedSmem.offset0,@object
	.size		.nv.reservedSmem.offset0,0x4
